// auto-generated by cutlass_sweep.gemm — config: {"arch": "sm_100", "cluster_m": 1, "cluster_n": 1, "dtype": "e5m2", "dtype_b": "e5m2", "layout": "nt", "stages": 4, "tile_k": 32, "tile_m": 128, "tile_n": 256}
#include "cutlass/cutlass.h"
#include "cutlass/gemm/collective/collective_builder.hpp"
#include "cutlass/gemm/device/gemm_universal_adapter.h"
#include "cutlass/gemm/kernel/gemm_universal.hpp"
#include "cutlass/epilogue/collective/collective_builder.hpp"

using ElemA = cutlass::float_e5m2_t;
using ElemB = cutlass::float_e5m2_t;
using ElemCD = cutlass::float_e5m2_t;
using Acc  = float;
using TileShape    = cute::Shape<cute::_128, cute::_256, cute::_32>;
using ClusterShape = cute::Shape<cute::_1, cute::_1, cute::_1>;

using CollectiveEpilogue = typename cutlass::epilogue::collective::CollectiveBuilder<
    cutlass::arch::Sm100, cutlass::arch::OpClassTensorOp,
    TileShape, ClusterShape,
    cutlass::epilogue::collective::EpilogueTileAuto,
    Acc, Acc,
    ElemCD, cutlass::layout::RowMajor, 128 / cutlass::sizeof_bits<ElemCD>::value,
    ElemCD, cutlass::layout::RowMajor, 128 / cutlass::sizeof_bits<ElemCD>::value,
    cutlass::epilogue::collective::EpilogueScheduleAuto
  >::CollectiveOp;

using CollectiveMainloop = typename cutlass::gemm::collective::CollectiveBuilder<
    cutlass::arch::Sm100, cutlass::arch::OpClassTensorOp,
    ElemA, cutlass::layout::RowMajor, 128 / cutlass::sizeof_bits<ElemA>::value,
    ElemB, cutlass::layout::ColumnMajor, 128 / cutlass::sizeof_bits<ElemB>::value,
    Acc,
    TileShape, ClusterShape,
    cutlass::gemm::collective::StageCount<4>,
    cutlass::gemm::collective::KernelScheduleAuto
  >::CollectiveOp;

using GemmKernel = cutlass::gemm::kernel::GemmUniversal<
    cute::Shape<int,int,int,int>,
    CollectiveMainloop,
    CollectiveEpilogue
>;
using Gemm = cutlass::gemm::device::GemmUniversalAdapter<GemmKernel>;

// Force the device kernel symbol into the cubin without needing a host main.
auto* _anchor = &cutlass::device_kernel<GemmKernel>;


// ===== COMPILED SASS (sm_100a) =====

	.target	sm_100a

	.elftype	@"ET_EXEC"


//--------------------- .note.nv.tkinfo           --------------------------
	.section	.note.nv.tkinfo,"",@"SHT_NOTE"
	.sectionflags	@"SHF_NOTE_NV_TKINFO"
	.tkinfo
        /*0018*/ 	.word	0x00000002
        /*0030*/ 	.string	""
        /*0030*/ 	.string	"ptxas"
        /*0030*/ 	.string	"Cuda compilation tools, release 13.0, V13.0.88"
        /*0030*/ 	.string	"Build cuda_13.0.r13.0/compiler.36424714_0"
        /*0030*/ 	.string	"-arch sm_100a -m 64 "



//--------------------- .note.nv.cuinfo           --------------------------
	.section	.note.nv.cuinfo,"",@"SHT_NOTE"
	.sectionflags	@"SHF_NOTE_NV_CUINFO"
        /*0018*/ 	.short	0x0002
        /*001a*/ 	.short	0x0064
        /*001c*/ 	.short	0x0082
	.zero		2


//--------------------- .nv.info                  --------------------------
	.section	.nv.info,"",@"SHT_CUDA_INFO"
	.align	4


	//----- nvinfo : EIATTR_REGCOUNT
	.align		4
        /*0000*/ 	.byte	0x04, 0x2f
        /*0002*/ 	.short	(.L_20 - .L_19)
	.align		4
.L_19:
        /*0004*/ 	.word	index@(_ZN7cutlass13device_kernelINS_4gemm6kernel13GemmUniversalIN4cute5tupleIJiiiiEEENS1_10collective13CollectiveMmaINS1_35MainloopSm100TmaUmmaWarpSpecializedILi4ELi2ELi2ENS5_IJNS4_1CILi1EEESB_SB_EEEEENS5_IJNSA_ILi128EEENSA_ILi256EEENSA_ILi32EEEEEENS_12float_e5m2_tENS5_IJlSB_lEEESI_SJ_NS4_8TiledMMAINS4_8MMA_AtomIJNS4_10MMA_TraitsINS4_19SM100_MMA_F8F6F4_SSEJSI_SI_fSE_SF_NS4_17integral_constantINS4_4UMMA5MajorELSQ_0EEESR_NSO_INSP_7ScaleInELSS_0EEEST_EEEEEENS4_6LayoutISC_NS5_IJNSA_ILi0EEESX_SX_EEEEENS5_IJNS4_10UnderscoreES10_S10_EEEEENS4_13SM90_TMA_LOADENS4_14ComposedLayoutINS4_7SwizzleILi1ELi4ELi3EEENS4_18smem_ptr_flag_bitsILi8EEENSW_INS5_IJNSA_ILi8EEESG_EEENS5_IJSG_SB_EEEEEEEvNS4_8identityES13_S1D_vS1E_EENS_8epilogue10collective18CollectiveEpilogueINS1G_23Sm100TmaWarpSpecializedILi4ELi2ELi64ELb0ELb0EEEJSH_NS5_IJNSW_ISE_SB_EENSW_INSA_ILi64EEESB_EEEEESI_SJ_SI_SJ_NS1G_6fusion15FusionCallbacksIS1K_NS1P_17LinearCombinationISI_fSI_fLNS_15FloatRoundStyleE2EEESH_S1O_JEEENS4_5SM1004TMEM4LOAD26SM100_TMEM_LOAD_32dp32b64xES13_NS14_INS15_ILi2ELi4ELi3EEES18_NSW_INS5_IJS19_S1M_EEENS5_IJS1M_SB_EEEEEEENS4_39AutoVectorizingCopyWithAssumedAlignmentILi128EEENS4_14SM90_TMA_STOREES23_S25_S25_EEEvvEEEEvNT_6ParamsE)
        /*0008*/ 	.word	0x000000e0


	//----- nvinfo : EIATTR_FRAME_SIZE
	.align		4
.L_20:
        /*000c*/ 	.byte	0x04, 0x11
        /*000e*/ 	.short	(.L_22 - .L_21)
	.align		4
.L_21:
        /*0010*/ 	.word	index@($__internal_2_$__cuda_sm10x_tcgen05_guardrail_trap_unallocated_columns_being_dealloced)
        /*0014*/ 	.word	0x00000000


	//----- nvinfo : EIATTR_FRAME_SIZE
	.align		4
.L_22:
        /*0018*/ 	.byte	0x04, 0x11
        /*001a*/ 	.short	(.L_24 - .L_23)
	.align		4
.L_23:
        /*001c*/ 	.word	index@($__internal_1_$__cuda_sm10x_tcgen05_guardrail_trap_phase_invalid_during_alloc)
        /*0020*/ 	.word	0x00000000


	//----- nvinfo : EIATTR_FRAME_SIZE
	.align		4
.L_24:
        /*0024*/ 	.byte	0x04, 0x11
        /*0026*/ 	.short	(.L_26 - .L_25)
	.align		4
.L_25:
        /*0028*/ 	.word	index@($__internal_0_$__cuda_sm10x_tcgen05_guardrail_trap_col_being_dealloced_not_returned_by_alloc)
        /*002c*/ 	.word	0x00000000


	//----- nvinfo : EIATTR_FRAME_SIZE
	.align		4
.L_26:
        /*0030*/ 	.byte	0x04, 0x11
        /*0032*/ 	.short	(.L_28 - .L_27)
	.align		4
.L_27:
        /*0034*/ 	.word	index@(_ZN7cutlass13device_kernelINS_4gemm6kernel13GemmUniversalIN4cute5tupleIJiiiiEEENS1_10collective13CollectiveMmaINS1_35MainloopSm100TmaUmmaWarpSpecializedILi4ELi2ELi2ENS5_IJNS4_1CILi1EEESB_SB_EEEEENS5_IJNSA_ILi128EEENSA_ILi256EEENSA_ILi32EEEEEENS_12float_e5m2_tENS5_IJlSB_lEEESI_SJ_NS4_8TiledMMAINS4_8MMA_AtomIJNS4_10MMA_TraitsINS4_19SM100_MMA_F8F6F4_SSEJSI_SI_fSE_SF_NS4_17integral_constantINS4_4UMMA5MajorELSQ_0EEESR_NSO_INSP_7ScaleInELSS_0EEEST_EEEEEENS4_6LayoutISC_NS5_IJNSA_ILi0EEESX_SX_EEEEENS5_IJNS4_10UnderscoreES10_S10_EEEEENS4_13SM90_TMA_LOADENS4_14ComposedLayoutINS4_7SwizzleILi1ELi4ELi3EEENS4_18smem_ptr_flag_bitsILi8EEENSW_INS5_IJNSA_ILi8EEESG_EEENS5_IJSG_SB_EEEEEEEvNS4_8identityES13_S1D_vS1E_EENS_8epilogue10collective18CollectiveEpilogueINS1G_23Sm100TmaWarpSpecializedILi4ELi2ELi64ELb0ELb0EEEJSH_NS5_IJNSW_ISE_SB_EENSW_INSA_ILi64EEESB_EEEEESI_SJ_SI_SJ_NS1G_6fusion15FusionCallbacksIS1K_NS1P_17LinearCombinationISI_fSI_fLNS_15FloatRoundStyleE2EEESH_S1O_JEEENS4_5SM1004TMEM4LOAD26SM100_TMEM_LOAD_32dp32b64xES13_NS14_INS15_ILi2ELi4ELi3EEES18_NSW_INS5_IJS19_S1M_EEENS5_IJS1M_SB_EEEEEEENS4_39AutoVectorizingCopyWithAssumedAlignmentILi128EEENS4_14SM90_TMA_STOREES23_S25_S25_EEEvvEEEEvNT_6ParamsE)
        /*0038*/ 	.word	0x00000000


	//----- nvinfo : EIATTR_MIN_STACK_SIZE
	.align		4
.L_28:
        /*003c*/ 	.byte	0x04, 0x12
        /*003e*/ 	.short	(.L_30 - .L_29)
	.align		4
.L_29:
        /*0040*/ 	.word	index@(_ZN7cutlass13device_kernelINS_4gemm6kernel13GemmUniversalIN4cute5tupleIJiiiiEEENS1_10collective13CollectiveMmaINS1_35MainloopSm100TmaUmmaWarpSpecializedILi4ELi2ELi2ENS5_IJNS4_1CILi1EEESB_SB_EEEEENS5_IJNSA_ILi128EEENSA_ILi256EEENSA_ILi32EEEEEENS_12float_e5m2_tENS5_IJlSB_lEEESI_SJ_NS4_8TiledMMAINS4_8MMA_AtomIJNS4_10MMA_TraitsINS4_19SM100_MMA_F8F6F4_SSEJSI_SI_fSE_SF_NS4_17integral_constantINS4_4UMMA5MajorELSQ_0EEESR_NSO_INSP_7ScaleInELSS_0EEEST_EEEEEENS4_6LayoutISC_NS5_IJNSA_ILi0EEESX_SX_EEEEENS5_IJNS4_10UnderscoreES10_S10_EEEEENS4_13SM90_TMA_LOADENS4_14ComposedLayoutINS4_7SwizzleILi1ELi4ELi3EEENS4_18smem_ptr_flag_bitsILi8EEENSW_INS5_IJNSA_ILi8EEESG_EEENS5_IJSG_SB_EEEEEEEvNS4_8identityES13_S1D_vS1E_EENS_8epilogue10collective18CollectiveEpilogueINS1G_23Sm100TmaWarpSpecializedILi4ELi2ELi64ELb0ELb0EEEJSH_NS5_IJNSW_ISE_SB_EENSW_INSA_ILi64EEESB_EEEEESI_SJ_SI_SJ_NS1G_6fusion15FusionCallbacksIS1K_NS1P_17LinearCombinationISI_fSI_fLNS_15FloatRoundStyleE2EEESH_S1O_JEEENS4_5SM1004TMEM4LOAD26SM100_TMEM_LOAD_32dp32b64xES13_NS14_INS15_ILi2ELi4ELi3EEES18_NSW_INS5_IJS19_S1M_EEENS5_IJS1M_SB_EEEEEEENS4_39AutoVectorizingCopyWithAssumedAlignmentILi128EEENS4_14SM90_TMA_STOREES23_S25_S25_EEEvvEEEEvNT_6ParamsE)
        /*0044*/ 	.word	0x00000000
.L_30:


//--------------------- .nv.compat                --------------------------
	.section	.nv.compat,"",@"SHT_CUDA_COMPAT_INFO"
	.align	4
        /*0000*/ 	.byte	0x02, 0x09, 0x01, 0x00, 0x02, 0x02, 0x02, 0x00, 0x02, 0x05, 0x05, 0x00, 0x03, 0x07, 0x01, 0x01
        /*0010*/ 	.byte	0x02, 0x03, 0x01, 0x00, 0x02, 0x06, 0x01, 0x00, 0x04, 0x0b, 0x08, 0x00, 0x09, 0x00, 0x00, 0x00
        /*0020*/ 	.byte	0x00, 0x00, 0x00, 0x00


//--------------------- .nv.info._ZN7cutlass13device_kernelINS_4gemm6kernel13GemmUniversalIN4cute5tupleIJiiiiEEENS1_10collective13CollectiveMmaINS1_35MainloopSm100TmaUmmaWarpSpecializedILi4ELi2ELi2ENS5_IJNS4_1CILi1EEESB_SB_EEEEENS5_IJNSA_ILi128EEENSA_ILi256EEENSA_ILi32EEEEEENS_12float_e5m2_tENS5_IJlSB_lEEESI_SJ_NS4_8TiledMMAINS4_8MMA_AtomIJNS4_10MMA_TraitsINS4_19SM100_MMA_F8F6F4_SSEJSI_SI_fSE_SF_NS4_17integral_constantINS4_4UMMA5MajorELSQ_0EEESR_NSO_INSP_7ScaleInELSS_0EEEST_EEEEEENS4_6LayoutISC_NS5_IJNSA_ILi0EEESX_SX_EEEEENS5_IJNS4_10UnderscoreES10_S10_EEEEENS4_13SM90_TMA_LOADENS4_14ComposedLayoutINS4_7SwizzleILi1ELi4ELi3EEENS4_18smem_ptr_flag_bitsILi8EEENSW_INS5_IJNSA_ILi8EEESG_EEENS5_IJSG_SB_EEEEEEEvNS4_8identityES13_S1D_vS1E_EENS_8epilogue10collective18CollectiveEpilogueINS1G_23Sm100TmaWarpSpecializedILi4ELi2ELi64ELb0ELb0EEEJSH_NS5_IJNSW_ISE_SB_EENSW_INSA_ILi64EEESB_EEEEESI_SJ_SI_SJ_NS1G_6fusion15FusionCallbacksIS1K_NS1P_17LinearCombinationISI_fSI_fLNS_15FloatRoundStyleE2EEESH_S1O_JEEENS4_5SM1004TMEM4LOAD26SM100_TMEM_LOAD_32dp32b64xES13_NS14_INS15_ILi2ELi4ELi3EEES18_NSW_INS5_IJS19_S1M_EEENS5_IJS1M_SB_EEEEEEENS4_39AutoVectorizingCopyWithAssumedAlignmentILi128EEENS4_14SM90_TMA_STOREES23_S25_S25_EEEvvEEEEvNT_6ParamsE --------------------------
	.section	.nv.info._ZN7cutlass13device_kernelINS_4gemm6kernel13GemmUniversalIN4cute5tupleIJiiiiEEENS1_10collective13CollectiveMmaINS1_35MainloopSm100TmaUmmaWarpSpecializedILi4ELi2ELi2ENS5_IJNS4_1CILi1EEESB_SB_EEEEENS5_IJNSA_ILi128EEENSA_ILi256EEENSA_ILi32EEEEEENS_12float_e5m2_tENS5_IJlSB_lEEESI_SJ_NS4_8TiledMMAINS4_8MMA_AtomIJNS4_10MMA_TraitsINS4_19SM100_MMA_F8F6F4_SSEJSI_SI_fSE_SF_NS4_17integral_constantINS4_4UMMA5MajorELSQ_0EEESR_NSO_INSP_7ScaleInELSS_0EEEST_EEEEEENS4_6LayoutISC_NS5_IJNSA_ILi0EEESX_SX_EEEEENS5_IJNS4_10UnderscoreES10_S10_EEEEENS4_13SM90_TMA_LOADENS4_14ComposedLayoutINS4_7SwizzleILi1ELi4ELi3EEENS4_18smem_ptr_flag_bitsILi8EEENSW_INS5_IJNSA_ILi8EEESG_EEENS5_IJSG_SB_EEEEEEEvNS4_8identityES13_S1D_vS1E_EENS_8epilogue10collective18CollectiveEpilogueINS1G_23Sm100TmaWarpSpecializedILi4ELi2ELi64ELb0ELb0EEEJSH_NS5_IJNSW_ISE_SB_EENSW_INSA_ILi64EEESB_EEEEESI_SJ_SI_SJ_NS1G_6fusion15FusionCallbacksIS1K_NS1P_17LinearCombinationISI_fSI_fLNS_15FloatRoundStyleE2EEESH_S1O_JEEENS4_5SM1004TMEM4LOAD26SM100_TMEM_LOAD_32dp32b64xES13_NS14_INS15_ILi2ELi4ELi3EEES18_NSW_INS5_IJS19_S1M_EEENS5_IJS1M_SB_EEEEEEENS4_39AutoVectorizingCopyWithAssumedAlignmentILi128EEENS4_14SM90_TMA_STOREES23_S25_S25_EEEvvEEEEvNT_6ParamsE,"",@"SHT_CUDA_INFO"
	.sectionflags	@""
	.align	4


	//----- nvinfo : EIATTR_CUDA_API_VERSION
	.align		4
        /*0000*/ 	.byte	0x04, 0x37
        /*0002*/ 	.short	(.L_32 - .L_31)
.L_31:
        /*0004*/ 	.word	0x00000082


	//----- nvinfo : EIATTR_KPARAM_INFO
	.align		4
.L_32:
        /*0008*/ 	.byte	0x04, 0x17
        /*000a*/ 	.short	(.L_34 - .L_33)
.L_33:
        /*000c*/ 	.word	0x00000000
        /*0010*/ 	.short	0x0000
        /*0012*/ 	.short	0x0000
        /*0014*/ 	.byte	0x00, 0xf0, 0x01, 0x20


	//----- nvinfo : EIATTR_AT_ENTRY_FRAGMENTS
	.align		4
.L_34:
        /*0018*/ 	.byte	0x04, 0x4f
        /*001a*/ 	.short	(.L_36 - .L_35)


	//   ....[0]....
.L_35:
        /*001c*/ 	.word	0x00000006


	//----- nvinfo : EIATTR_RESERVED_SMEM_USED
	.align		4
.L_36:
        /*0020*/ 	.byte	0x01, 0x41
	.zero		2


	//----- nvinfo : EIATTR_SPARSE_MMA_MASK
	.align		4
        /*0024*/ 	.byte	0x03, 0x50
        /*0026*/ 	.short	0x0000


	//----- nvinfo : EIATTR_TCGEN05_1CTA_USED
	.align		4
        /*0028*/ 	.byte	0x01, 0x51
	.zero		2


	//----- nvinfo : EIATTR_MAXREG_COUNT
	.align		4
        /*002c*/ 	.byte	0x03, 0x1b
        /*002e*/ 	.short	0x00ff


	//----- nvinfo : EIATTR_NUM_BARRIERS
	.align		4
        /*0030*/ 	.byte	0x02, 0x4c
        /*0032*/ 	.byte	0x07
	.zero		1


	//----- nvinfo : EIATTR_EXTERNS
	.align		4
        /*0034*/ 	.byte	0x04, 0x0f
        /*0036*/ 	.short	(.L_38 - .L_37)


	//   ....[0]....
	.align		4
.L_37:
        /*0038*/ 	.word	index@(__assertfail)


	//----- nvinfo : EIATTR_MERCURY_ISA_VERSION
	.align		4
.L_38:
        /*003c*/ 	.byte	0x03, 0x5f
        /*003e*/ 	.short	0x0101


	//----- nvinfo : EIATTR_INT_WARP_WIDE_INSTR_OFFSETS
	.align		4
        /*0040*/ 	.byte	0x04, 0x31
        /*0042*/ 	.short	(.L_40 - .L_39)


	//   ....[0]....
.L_39:
        /*0044*/ 	.word	0x00001da0


	//   ....[1]....
        /*0048*/ 	.word	0x00003580


	//   ....[2]....
        /*004c*/ 	.word	0x000035a0


	//   ....[3]....
        /*0050*/ 	.word	0x000035d0


	//   ....[4]....
        /*0054*/ 	.word	0x00003f10


	//   ....[5]....
        /*0058*/ 	.word	0x00003f80


	//   ....[6]....
        /*005c*/ 	.word	0x00004060


	//   ....[7]....
        /*0060*/ 	.word	0x000040e0


	//   ....[8]....
        /*0064*/ 	.word	0x000041f0


	//   ....[9]....
        /*0068*/ 	.word	0x00004280


	//   ....[10]....
        /*006c*/ 	.word	0x00004460


	//   ....[11]....
        /*0070*/ 	.word	0x000045c0


	//----- nvinfo : EIATTR_COOP_GROUP_MASK_REGIDS
	.align		4
.L_40:
        /*0074*/ 	.byte	0x04, 0x29
        /*0076*/ 	.short	(.L_42 - .L_41)


	//   ....[0]....
.L_41:
        /*0078*/ 	.word	0xffffffff


	//   ....[1]....
        /*007c*/ 	.word	0xffffffff


	//   ....[2]....
        /*0080*/ 	.word	0xffffffff


	//   ....[3]....
        /*0084*/ 	.word	0xffffffff


	//   ....[4]....
        /*0088*/ 	.word	0xffffffff


	//   ....[5]....
        /*008c*/ 	.word	0xffffffff


	//   ....[6]....
        /*0090*/ 	.word	0xffffffff


	//   ....[7]....
        /*0094*/ 	.word	0xffffffff


	//   ....[8]....
        /*0098*/ 	.word	0xffffffff


	//   ....[9]....
        /*009c*/ 	.word	0xffffffff


	//   ....[10]....
        /*00a0*/ 	.word	0xffffffff


	//   ....[11]....
        /*00a4*/ 	.word	0xffffffff


	//   ....[12]....
        /*00a8*/ 	.word	0xffffffff


	//----- nvinfo : EIATTR_COOP_GROUP_INSTR_OFFSETS
	.align		4
.L_42:
        /*00ac*/ 	.byte	0x04, 0x28
        /*00ae*/ 	.short	(.L_44 - .L_43)


	//   ....[0]....
.L_43:
        /*00b0*/ 	.word	0x00000090


	//   ....[1]....
        /*00b4*/ 	.word	0x000004d0


	//   ....[2]....
        /*00b8*/ 	.word	0x00000640


	//   ....[3]....
        /*00bc*/ 	.word	0x000007e0


	//   ....[4]....
        /*00c0*/ 	.word	0x000008e0


	//   ....[5]....
        /*00c4*/ 	.word	0x00000a50


	//   ....[6]....
        /*00c8*/ 	.word	0x00000bb0


	//   ....[7]....
        /*00cc*/ 	.word	0x00001c80


	//   ....[8]....
        /*00d0*/ 	.word	0x00002a60


	//   ....[9]....
        /*00d4*/ 	.word	0x00002c70


	//   ....[10]....
        /*00d8*/ 	.word	0x00002ca0


	//   ....[11]....
        /*00dc*/ 	.word	0x00003460


	//   ....[12]....
        /*00e0*/ 	.word	0x00003690


	//----- nvinfo : EIATTR_VRC_CTA_INIT_COUNT
	.align		4
.L_44:
        /*00e4*/ 	.byte	0x02, 0x4a
        /*00e6*/ 	.byte	0x80
	.zero		1


	//----- nvinfo : EIATTR_SYSCALL_OFFSETS
	.align		4
        /*00e8*/ 	.byte	0x04, 0x46
        /*00ea*/ 	.short	(.L_46 - .L_45)


	//   ....[0]....
.L_45:
        /*00ec*/ 	.word	0x00005030


	//   ....[1]....
        /*00f0*/ 	.word	0x00005170


	//   ....[2]....
        /*00f4*/ 	.word	0x000059d0


	//   ....[3]....
        /*00f8*/ 	.word	0x00006ff0


	//   ....[4]....
        /*00fc*/ 	.word	0x000085a0


	//   ....[5]....
        /*0100*/ 	.word	0x00009b70


	//----- nvinfo : EIATTR_MBARRIER_INSTR_OFFSETS
	.align		4
.L_46:
        /*0104*/ 	.byte	0x04, 0x39
        /*0106*/ 	.short	(.L_48 - .L_47)


	//   ....[0]....
.L_47:
        /*0108*/ 	.word	0x000005b0
        /*010c*/ 	.word	0x000000ff
        /*0110*/ 	.word	0x00000000
        /*0114*/ 	.short	0x0100
        /*0116*/ 	.byte	0x05
	.zero		1


	//   ....[1]....
        /*0118*/ 	.word	0x000005c0
        /*011c*/ 	.word	0x000000ff
        /*0120*/ 	.word	0x00000020
        /*0124*/ 	.short	0x0100
        /*0126*/ 	.byte	0x05
	.zero		1


	//   ....[2]....
        /*0128*/ 	.word	0x000005d0
        /*012c*/ 	.word	0x000000ff
        /*0130*/ 	.word	0x00000008
        /*0134*/ 	.short	0x0100
        /*0136*/ 	.byte	0x05
	.zero		1


	//   ....[3]....
        /*0138*/ 	.word	0x000005e0
        /*013c*/ 	.word	0x000000ff
        /*0140*/ 	.word	0x00000028
        /*0144*/ 	.short	0x0100
        /*0146*/ 	.byte	0x05
	.zero		1


	//   ....[4]....
        /*0148*/ 	.word	0x000005f0
        /*014c*/ 	.word	0x000000ff
        /*0150*/ 	.word	0x00000010
        /*0154*/ 	.short	0x0100
        /*0156*/ 	.byte	0x05
	.zero		1


	//   ....[5]....
        /*0158*/ 	.word	0x00000600
        /*015c*/ 	.word	0x000000ff
        /*0160*/ 	.word	0x00000030
        /*0164*/ 	.short	0x0100
        /*0166*/ 	.byte	0x05
	.zero		1


	//   ....[6]....
        /*0168*/ 	.word	0x00000610
        /*016c*/ 	.word	0x000000ff
        /*0170*/ 	.word	0x00000018
        /*0174*/ 	.short	0x0100
        /*0176*/ 	.byte	0x05
	.zero		1


	//   ....[7]....
        /*0178*/ 	.word	0x00000620
        /*017c*/ 	.word	0x000000ff
        /*0180*/ 	.word	0x00000038
        /*0184*/ 	.short	0x0100
        /*0186*/ 	.byte	0x05
	.zero		1


	//   ....[8]....
        /*0188*/ 	.word	0x00000750
        /*018c*/ 	.word	0x000000ff
        /*0190*/ 	.word	0x00000040
        /*0194*/ 	.short	0x0100
        /*0196*/ 	.byte	0x07
	.zero		1


	//   ....[9]....
        /*0198*/ 	.word	0x00000760
        /*019c*/ 	.word	0x000000ff
        /*01a0*/ 	.word	0x00000060
        /*01a4*/ 	.short	0x0100
        /*01a6*/ 	.byte	0x07
	.zero		1


	//   ....[10]....
        /*01a8*/ 	.word	0x00000770
        /*01ac*/ 	.word	0x000000ff
        /*01b0*/ 	.word	0x00000048
        /*01b4*/ 	.short	0x0100
        /*01b6*/ 	.byte	0x07
	.zero		1


	//   ....[11]....
        /*01b8*/ 	.word	0x00000780
        /*01bc*/ 	.word	0x000000ff
        /*01c0*/ 	.word	0x00000068
        /*01c4*/ 	.short	0x0100
        /*01c6*/ 	.byte	0x07
	.zero		1


	//   ....[12]....
        /*01c8*/ 	.word	0x00000790
        /*01cc*/ 	.word	0x000000ff
        /*01d0*/ 	.word	0x00000050
        /*01d4*/ 	.short	0x0100
        /*01d6*/ 	.byte	0x07
	.zero		1


	//   ....[13]....
        /*01d8*/ 	.word	0x000007a0
        /*01dc*/ 	.word	0x000000ff
        /*01e0*/ 	.word	0x00000070
        /*01e4*/ 	.short	0x0100
        /*01e6*/ 	.byte	0x07
	.zero		1


	//   ....[14]....
        /*01e8*/ 	.word	0x000007b0
        /*01ec*/ 	.word	0x000000ff
        /*01f0*/ 	.word	0x00000058
        /*01f4*/ 	.short	0x0100
        /*01f6*/ 	.byte	0x07
	.zero		1


	//   ....[15]....
        /*01f8*/ 	.word	0x000007c0
        /*01fc*/ 	.word	0x000000ff
        /*0200*/ 	.word	0x00000078
        /*0204*/ 	.short	0x0100
        /*0206*/ 	.byte	0x07
	.zero		1


	//   ....[16]....
        /*0208*/ 	.word	0x000008b0
        /*020c*/ 	.word	0x000000ff
        /*0210*/ 	.word	0x00000080
        /*0214*/ 	.short	0x0100
        /*0216*/ 	.byte	0x05
	.zero		1


	//   ....[17]....
        /*0218*/ 	.word	0x000008c0
        /*021c*/ 	.word	0x000000ff
        /*0220*/ 	.word	0x00000088
        /*0224*/ 	.short	0x0100
        /*0226*/ 	.byte	0x05
	.zero		1


	//   ....[18]....
        /*0228*/ 	.word	0x00000a00
        /*022c*/ 	.word	0x000000ff
        /*0230*/ 	.word	0x00000090
        /*0234*/ 	.short	0x0100
        /*0236*/ 	.byte	0x05
	.zero		1


	//   ....[19]....
        /*0238*/ 	.word	0x00000a10
        /*023c*/ 	.word	0x000000ff
        /*0240*/ 	.word	0x000000a0
        /*0244*/ 	.short	0x0100
        /*0246*/ 	.byte	0x05
	.zero		1


	//   ....[20]....
        /*0248*/ 	.word	0x00000a20
        /*024c*/ 	.word	0x000000ff
        /*0250*/ 	.word	0x00000098
        /*0254*/ 	.short	0x0100
        /*0256*/ 	.byte	0x05
	.zero		1


	//   ....[21]....
        /*0258*/ 	.word	0x00000a30
        /*025c*/ 	.word	0x000000ff
        /*0260*/ 	.word	0x000000a8
        /*0264*/ 	.short	0x0100
        /*0266*/ 	.byte	0x05
	.zero		1


	//   ....[22]....
        /*0268*/ 	.word	0x00000b60
        /*026c*/ 	.word	0x000000ff
        /*0270*/ 	.word	0x000000b0
        /*0274*/ 	.short	0x0100
        /*0276*/ 	.byte	0x07
	.zero		1


	//   ....[23]....
        /*0278*/ 	.word	0x00000b70
        /*027c*/ 	.word	0x000000ff
        /*0280*/ 	.word	0x000000c0
        /*0284*/ 	.short	0x0100
        /*0286*/ 	.byte	0x07
	.zero		1


	//   ....[24]....
        /*0288*/ 	.word	0x00000b80
        /*028c*/ 	.word	0x000000ff
        /*0290*/ 	.word	0x000000b8
        /*0294*/ 	.short	0x0100
        /*0296*/ 	.byte	0x07
	.zero		1


	//   ....[25]....
        /*0298*/ 	.word	0x00000b90
        /*029c*/ 	.word	0x000000ff
        /*02a0*/ 	.word	0x000000c8
        /*02a4*/ 	.short	0x0100
        /*02a6*/ 	.byte	0x07
	.zero		1


	//   ....[26]....
        /*02a8*/ 	.word	0x00000c80
        /*02ac*/ 	.word	0x000000ff
        /*02b0*/ 	.word	0x000000d0
        /*02b4*/ 	.short	0x0100
        /*02b6*/ 	.byte	0x05
	.zero		1


	//   ....[27]....
        /*02b8*/ 	.word	0x00000c90
        /*02bc*/ 	.word	0x000000ff
        /*02c0*/ 	.word	0x000000e0
        /*02c4*/ 	.short	0x0100
        /*02c6*/ 	.byte	0x05
	.zero		1


	//   ....[28]....
        /*02c8*/ 	.word	0x00000ca0
        /*02cc*/ 	.word	0x000000ff
        /*02d0*/ 	.word	0x000000d8
        /*02d4*/ 	.short	0x0100
        /*02d6*/ 	.byte	0x05
	.zero		1


	//   ....[29]....
        /*02d8*/ 	.word	0x00000cb0
        /*02dc*/ 	.word	0x000000ff
        /*02e0*/ 	.word	0x000000e8
        /*02e4*/ 	.short	0x0100
        /*02e6*/ 	.byte	0x05
	.zero		1


	//   ....[30]....
        /*02e8*/ 	.word	0x00001580
        /*02ec*/ 	.word	0x00000003
        /*02f0*/ 	.word	0x000000e0
        /*02f4*/ 	.short	0x010a
        /*02f6*/ 	.byte	0xff
	.zero		1


	//   ....[31]....
        /*02f8*/ 	.word	0x000015b0
        /*02fc*/ 	.word	0x00000003
        /*0300*/ 	.word	0x000000d0
        /*0304*/ 	.short	0x0101
        /*0306*/ 	.byte	0xff
	.zero		1


	//   ....[32]....
        /*0308*/ 	.word	0x00001680
        /*030c*/ 	.word	0x000000ff
        /*0310*/ 	.word	0x00000020
        /*0314*/ 	.short	0x010a
        /*0316*/ 	.byte	0x08
	.zero		1


	//   ....[33]....
        /*0318*/ 	.word	0x00001720
        /*031c*/ 	.word	0x000000ff
        /*0320*/ 	.word	0x00000020
        /*0324*/ 	.short	0x010a
        /*0326*/ 	.byte	0x21
	.zero		1


	//   ....[34]....
        /*0328*/ 	.word	0x00001870
        /*032c*/ 	.word	0x000000ff
        /*0330*/ 	.word	0x00000020
        /*0334*/ 	.short	0x010a
        /*0336*/ 	.byte	0x08
	.zero		1


	//   ....[35]....
        /*0338*/ 	.word	0x00001980
        /*033c*/ 	.word	0x000000ff
        /*0340*/ 	.word	0x00000088
        /*0344*/ 	.short	0x0101
        /*0346*/ 	.byte	0x04
	.zero		1


	//   ....[36]....
        /*0348*/ 	.word	0x000019a0
        /*034c*/ 	.word	0x000000ff
        /*0350*/ 	.word	0x00000020
        /*0354*/ 	.short	0x010a
        /*0356*/ 	.byte	0x08
	.zero		1


	//   ....[37]....
        /*0358*/ 	.word	0x00001a20
        /*035c*/ 	.word	0x000000ff
        /*0360*/ 	.word	0x00000020
        /*0364*/ 	.short	0x010a
        /*0366*/ 	.byte	0x11
	.zero		1


	//   ....[38]....
        /*0368*/ 	.word	0x00001b70
        /*036c*/ 	.word	0x000000ff
        /*0370*/ 	.word	0x00000020
        /*0374*/ 	.short	0x010a
        /*0376*/ 	.byte	0x08
	.zero		1


	//   ....[39]....
        /*0378*/ 	.word	0x00001cb0
        /*037c*/ 	.word	0x00000002
        /*0380*/ 	.word	0x00000090
        /*0384*/ 	.short	0x010a
        /*0386*/ 	.byte	0xff
	.zero		1


	//   ....[40]....
        /*0388*/ 	.word	0x00001d70
        /*038c*/ 	.word	0x00000002
        /*0390*/ 	.word	0x00000000
        /*0394*/ 	.short	0x0101
        /*0396*/ 	.byte	0xff
	.zero		1


	//   ....[41]....
        /*0398*/ 	.word	0x000022d0
        /*039c*/ 	.word	0x000000ff
        /*03a0*/ 	.word	0x00000000
        /*03a4*/ 	.short	0x010a
        /*03a6*/ 	.byte	0x05
	.zero		1


	//   ....[42]....
        /*03a8*/ 	.word	0x00002360
        /*03ac*/ 	.word	0x000000ff
        /*03b0*/ 	.word	0x00000000
        /*03b4*/ 	.short	0x010a
        /*03b6*/ 	.byte	0x05
	.zero		1


	//   ....[43]....
        /*03b8*/ 	.word	0x000023f0
        /*03bc*/ 	.word	0x000000ff
        /*03c0*/ 	.word	0x00000000
        /*03c4*/ 	.short	0x010a
        /*03c6*/ 	.byte	0x05
	.zero		1


	//   ....[44]....
        /*03c8*/ 	.word	0x00002490
        /*03cc*/ 	.word	0x00000000
        /*03d0*/ 	.word	0x00000000
        /*03d4*/ 	.short	0x010a
        /*03d6*/ 	.byte	0xff
	.zero		1


	//   ....[45]....
        /*03d8*/ 	.word	0x000025b0
        /*03dc*/ 	.word	0x00000000
        /*03e0*/ 	.word	0x000000d0
        /*03e4*/ 	.short	0x010a
        /*03e6*/ 	.byte	0xff
	.zero		1


	//   ....[46]....
        /*03e8*/ 	.word	0x00002610
        /*03ec*/ 	.word	0x00000004
        /*03f0*/ 	.word	0x00000000
        /*03f4*/ 	.short	0x0101
        /*03f6*/ 	.byte	0xff
	.zero		1


	//   ....[47]....
        /*03f8*/ 	.word	0x00002630
        /*03fc*/ 	.word	0x000000ff
        /*0400*/ 	.word	0x000000a0
        /*0404*/ 	.short	0x010a
        /*0406*/ 	.byte	0x05
	.zero		1


	//   ....[48]....
        /*0408*/ 	.word	0x00002750
        /*040c*/ 	.word	0x00000000
        /*0410*/ 	.word	0x00000090
        /*0414*/ 	.short	0x010a
        /*0416*/ 	.byte	0xff
	.zero		1


	//   ....[49]....
        /*0418*/ 	.word	0x00002860
        /*041c*/ 	.word	0x00000000
        /*0420*/ 	.word	0x00000000
        /*0424*/ 	.short	0x0101
        /*0426*/ 	.byte	0xff
	.zero		1


	//   ....[50]....
        /*0428*/ 	.word	0x000028f0
        /*042c*/ 	.word	0x000000ff
        /*0430*/ 	.word	0x000000a0
        /*0434*/ 	.short	0x0106
        /*0436*/ 	.byte	0x05
	.zero		1


	//   ....[51]....
        /*0438*/ 	.word	0x00002910
        /*043c*/ 	.word	0x000000ff
        /*0440*/ 	.word	0x000000a0
        /*0444*/ 	.short	0x010a
        /*0446*/ 	.byte	0x05
	.zero		1


	//   ....[52]....
        /*0448*/ 	.word	0x000029a0
        /*044c*/ 	.word	0x000000ff
        /*0450*/ 	.word	0x000000a0
        /*0454*/ 	.short	0x0106
        /*0456*/ 	.byte	0x04
	.zero		1


	//   ....[53]....
        /*0458*/ 	.word	0x000029e0
        /*045c*/ 	.word	0x00000000
        /*0460*/ 	.word	0x000000a0
        /*0464*/ 	.short	0x010a
        /*0466*/ 	.byte	0xff
	.zero		1


	//   ....[54]....
        /*0468*/ 	.word	0x00002ec0
        /*046c*/ 	.word	0x00000000
        /*0470*/ 	.word	0x00000090
        /*0474*/ 	.short	0x010a
        /*0476*/ 	.byte	0xff
	.zero		1


	//   ....[55]....
        /*0478*/ 	.word	0x00002fc0
        /*047c*/ 	.word	0x00000003
        /*0480*/ 	.word	0x00000000
        /*0484*/ 	.short	0x0101
        /*0486*/ 	.byte	0xff
	.zero		1


	//   ....[56]....
        /*0488*/ 	.word	0x00002fd0
        /*048c*/ 	.word	0x000000ff
        /*0490*/ 	.word	0x00000000
        /*0494*/ 	.short	0x010a
        /*0496*/ 	.byte	0x04
	.zero		1


	//   ....[57]....
        /*0498*/ 	.word	0x00002ff0
        /*049c*/ 	.word	0x000000ff
        /*04a0*/ 	.word	0x000000c0
        /*04a4*/ 	.short	0x010a
        /*04a6*/ 	.byte	0x09
	.zero		1


	//   ....[58]....
        /*04a8*/ 	.word	0x000030d0
        /*04ac*/ 	.word	0x000000ff
        /*04b0*/ 	.word	0x00000000
        /*04b4*/ 	.short	0x010a
        /*04b6*/ 	.byte	0x07
	.zero		1


	//   ....[59]....
        /*04b8*/ 	.word	0x00003200
        /*04bc*/ 	.word	0x000000ff
        /*04c0*/ 	.word	0x00000000
        /*04c4*/ 	.short	0x010a
        /*04c6*/ 	.byte	0x04
	.zero		1


	//   ....[60]....
        /*04c8*/ 	.word	0x000033b0
        /*04cc*/ 	.word	0x000000ff
        /*04d0*/ 	.word	0x00000000
        /*04d4*/ 	.short	0x010a
        /*04d6*/ 	.byte	0x05
	.zero		1


	//   ....[61]....
        /*04d8*/ 	.word	0x00003440
        /*04dc*/ 	.word	0x000000ff
        /*04e0*/ 	.word	0x00000000
        /*04e4*/ 	.short	0x010a
        /*04e6*/ 	.byte	0x07
	.zero		1


	//   ....[62]....
        /*04e8*/ 	.word	0x000038c0
        /*04ec*/ 	.word	0x00000000
        /*04f0*/ 	.word	0x00000090
        /*04f4*/ 	.short	0x010a
        /*04f6*/ 	.byte	0xff
	.zero		1


	//   ....[63]....
        /*04f8*/ 	.word	0x00003980
        /*04fc*/ 	.word	0x00000000
        /*0500*/ 	.word	0x00000000
        /*0504*/ 	.short	0x0101
        /*0506*/ 	.byte	0xff
	.zero		1


	//   ....[64]....
        /*0508*/ 	.word	0x00003ca0
        /*050c*/ 	.word	0x000000ff
        /*0510*/ 	.word	0x00000088
        /*0514*/ 	.short	0x010a
        /*0516*/ 	.byte	0x07
	.zero		1


	//   ....[65]....
        /*0518*/ 	.word	0x00003e90
        /*051c*/ 	.word	0x000000ff
        /*0520*/ 	.word	0x00000060
        /*0524*/ 	.short	0x010a
        /*0526*/ 	.byte	0x07
	.zero		1


	//   ....[66]....
        /*0528*/ 	.word	0x00004000
        /*052c*/ 	.word	0x000000ff
        /*0530*/ 	.word	0x00000040
        /*0534*/ 	.short	0x010b
        /*0536*/ 	.byte	0x07
	.zero		1


	//   ....[67]....
        /*0538*/ 	.word	0x00004010
        /*053c*/ 	.word	0x000000ff
        /*0540*/ 	.word	0x00000000
        /*0544*/ 	.short	0x0101
        /*0546*/ 	.byte	0x08
	.zero		1


	//   ....[68]....
        /*0548*/ 	.word	0x00004030
        /*054c*/ 	.word	0x000000ff
        /*0550*/ 	.word	0x00000068
        /*0554*/ 	.short	0x010a
        /*0556*/ 	.byte	0x07
	.zero		1


	//   ....[69]....
        /*0558*/ 	.word	0x00004190
        /*055c*/ 	.word	0x000000ff
        /*0560*/ 	.word	0x00000048
        /*0564*/ 	.short	0x010b
        /*0566*/ 	.byte	0x07
	.zero		1


	//   ....[70]....
        /*0568*/ 	.word	0x000041a0
        /*056c*/ 	.word	0x000000ff
        /*0570*/ 	.word	0x00000000
        /*0574*/ 	.short	0x0101
        /*0576*/ 	.byte	0x08
	.zero		1


	//   ....[71]....
        /*0578*/ 	.word	0x000041b0
        /*057c*/ 	.word	0x000000ff
        /*0580*/ 	.word	0x00000070
        /*0584*/ 	.short	0x010a
        /*0586*/ 	.byte	0x07
	.zero		1


	//   ....[72]....
        /*0588*/ 	.word	0x00004350
        /*058c*/ 	.word	0x000000ff
        /*0590*/ 	.word	0x00000050
        /*0594*/ 	.short	0x010b
        /*0596*/ 	.byte	0x07
	.zero		1


	//   ....[73]....
        /*0598*/ 	.word	0x000043c0
        /*059c*/ 	.word	0x000000ff
        /*05a0*/ 	.word	0x00000000
        /*05a4*/ 	.short	0x0101
        /*05a6*/ 	.byte	0x08
	.zero		1


	//   ....[74]....
        /*05a8*/ 	.word	0x000043f0
        /*05ac*/ 	.word	0x000000ff
        /*05b0*/ 	.word	0x00000078
        /*05b4*/ 	.short	0x010a
        /*05b6*/ 	.byte	0x07
	.zero		1


	//   ....[75]....
        /*05b8*/ 	.word	0x00004600
        /*05bc*/ 	.word	0x000000ff
        /*05c0*/ 	.word	0x00000058
        /*05c4*/ 	.short	0x010b
        /*05c6*/ 	.byte	0x07
	.zero		1


	//   ....[76]....
        /*05c8*/ 	.word	0x00004620
        /*05cc*/ 	.word	0x000000ff
        /*05d0*/ 	.word	0x00000000
        /*05d4*/ 	.short	0x0101
        /*05d6*/ 	.byte	0x0d
	.zero		1


	//   ....[77]....
        /*05d8*/ 	.word	0x00004650
        /*05dc*/ 	.word	0x000000ff
        /*05e0*/ 	.word	0x00000060
        /*05e4*/ 	.short	0x010a
        /*05e6*/ 	.byte	0x07
	.zero		1


	//   ....[78]....
        /*05e8*/ 	.word	0x00004670
        /*05ec*/ 	.word	0x000000ff
        /*05f0*/ 	.word	0x00000068
        /*05f4*/ 	.short	0x010a
        /*05f6*/ 	.byte	0x07
	.zero		1


	//   ....[79]....
        /*05f8*/ 	.word	0x00004690
        /*05fc*/ 	.word	0x000000ff
        /*0600*/ 	.word	0x00000070
        /*0604*/ 	.short	0x010a
        /*0606*/ 	.byte	0x07
	.zero		1


	//   ....[80]....
        /*0608*/ 	.word	0x000046d0
        /*060c*/ 	.word	0x00000000
        /*0610*/ 	.word	0x00000078
        /*0614*/ 	.short	0x010a
        /*0616*/ 	.byte	0xff
	.zero		1


	//   ....[81]....
        /*0618*/ 	.word	0x00004a00
        /*061c*/ 	.word	0x00000000
        /*0620*/ 	.word	0x00000090
        /*0624*/ 	.short	0x010a
        /*0626*/ 	.byte	0xff
	.zero		1


	//   ....[82]....
        /*0628*/ 	.word	0x00004b10
        /*062c*/ 	.word	0x00000000
        /*0630*/ 	.word	0x00000000
        /*0634*/ 	.short	0x0101
        /*0636*/ 	.byte	0xff
	.zero		1


	//   ....[83]....
        /*0638*/ 	.word	0x00005570
        /*063c*/ 	.word	0x00000003
        /*0640*/ 	.word	0x00000040
        /*0644*/ 	.short	0x010a
        /*0646*/ 	.byte	0xff
	.zero		1


	//   ....[84]....
        /*0648*/ 	.word	0x000055b0
        /*064c*/ 	.word	0x000000c1
        /*0650*/ 	.word	0x000000b0
        /*0654*/ 	.short	0x010a
        /*0656*/ 	.byte	0xff
	.zero		1


	//   ....[85]....
        /*0658*/ 	.word	0x000056e0
        /*065c*/ 	.word	0x00000003
        /*0660*/ 	.word	0x00000040
        /*0664*/ 	.short	0x010a
        /*0666*/ 	.byte	0xff
	.zero		1


	//   ....[86]....
        /*0668*/ 	.word	0x00005840
        /*066c*/ 	.word	0x00000000
        /*0670*/ 	.word	0x00000000
        /*0674*/ 	.short	0x0101
        /*0676*/ 	.byte	0xff
	.zero		1


	//   ....[87]....
        /*0678*/ 	.word	0x000058a0
        /*067c*/ 	.word	0x000000c1
        /*0680*/ 	.word	0x000000b0
        /*0684*/ 	.short	0x010a
        /*0686*/ 	.byte	0xff
	.zero		1


	//   ....[88]....
        /*0688*/ 	.word	0x00006c50
        /*068c*/ 	.word	0x000000cc
        /*0690*/ 	.word	0x00000040
        /*0694*/ 	.short	0x010a
        /*0696*/ 	.byte	0xff
	.zero		1


	//   ....[89]....
        /*0698*/ 	.word	0x00006d20
        /*069c*/ 	.word	0x000000cc
        /*06a0*/ 	.word	0x00000040
        /*06a4*/ 	.short	0x010a
        /*06a6*/ 	.byte	0xff
	.zero		1


	//   ....[90]....
        /*06a8*/ 	.word	0x00006e60
        /*06ac*/ 	.word	0x00000003
        /*06b0*/ 	.word	0x00000000
        /*06b4*/ 	.short	0x0101
        /*06b6*/ 	.byte	0xff
	.zero		1


	//   ....[91]....
        /*06b8*/ 	.word	0x00008200
        /*06bc*/ 	.word	0x00000000
        /*06c0*/ 	.word	0x00000040
        /*06c4*/ 	.short	0x010a
        /*06c6*/ 	.byte	0xff
	.zero		1


	//   ....[92]....
        /*06c8*/ 	.word	0x000082d0
        /*06cc*/ 	.word	0x00000000
        /*06d0*/ 	.word	0x00000040
        /*06d4*/ 	.short	0x010a
        /*06d6*/ 	.byte	0xff
	.zero		1


	//   ....[93]....
        /*06d8*/ 	.word	0x00008430
        /*06dc*/ 	.word	0x00000000
        /*06e0*/ 	.word	0x00000000
        /*06e4*/ 	.short	0x0101
        /*06e6*/ 	.byte	0xff
	.zero		1


	//   ....[94]....
        /*06e8*/ 	.word	0x000097e0
        /*06ec*/ 	.word	0x00000000
        /*06f0*/ 	.word	0x00000040
        /*06f4*/ 	.short	0x010a
        /*06f6*/ 	.byte	0xff
	.zero		1


	//   ....[95]....
        /*06f8*/ 	.word	0x000098b0
        /*06fc*/ 	.word	0x00000000
        /*0700*/ 	.word	0x00000040
        /*0704*/ 	.short	0x010a
        /*0706*/ 	.byte	0xff
	.zero		1


	//   ....[96]....
        /*0708*/ 	.word	0x00009a10
        /*070c*/ 	.word	0x00000000
        /*0710*/ 	.word	0x00000000
        /*0714*/ 	.short	0x0101
        /*0716*/ 	.byte	0xff
	.zero		1


	//   ....[97]....
        /*0718*/ 	.word	0x00009f00
        /*071c*/ 	.word	0x000000ff
        /*0720*/ 	.word	0x00000000
        /*0724*/ 	.short	0x0101
        /*0726*/ 	.byte	0x05
	.zero		1


	//   ....[98]....
        /*0728*/ 	.word	0x0000ae80
        /*072c*/ 	.word	0x00000003
        /*0730*/ 	.word	0x000000e0
        /*0734*/ 	.short	0x010a
        /*0736*/ 	.byte	0xff
	.zero		1


	//   ....[99]....
        /*0738*/ 	.word	0x0000aee0
        /*073c*/ 	.word	0x00000002
        /*0740*/ 	.word	0x00000020
        /*0744*/ 	.short	0x010a
        /*0746*/ 	.byte	0xff
	.zero		1


	//   ....[100]....
        /*0748*/ 	.word	0x0000af40
        /*074c*/ 	.word	0x00000002
        /*0750*/ 	.word	0x00000020
        /*0754*/ 	.short	0x010a
        /*0756*/ 	.byte	0xff
	.zero		1


	//   ....[101]....
        /*0758*/ 	.word	0x0000af90
        /*075c*/ 	.word	0x00000002
        /*0760*/ 	.word	0x00000090
        /*0764*/ 	.short	0x010a
        /*0766*/ 	.byte	0xff
	.zero		1


	//   ....[102]....
        /*0768*/ 	.word	0x0000aff0
        /*076c*/ 	.word	0x00000000
        /*0770*/ 	.word	0x00000000
        /*0774*/ 	.short	0x010a
        /*0776*/ 	.byte	0xff
	.zero		1


	//   ....[103]....
        /*0778*/ 	.word	0x0000b050
        /*077c*/ 	.word	0x00000000
        /*0780*/ 	.word	0x00000000
        /*0784*/ 	.short	0x010a
        /*0786*/ 	.byte	0xff
	.zero		1


	//   ....[104]....
        /*0788*/ 	.word	0x0000b0b0
        /*078c*/ 	.word	0x00000000
        /*0790*/ 	.word	0x00000000
        /*0794*/ 	.short	0x010a
        /*0796*/ 	.byte	0xff
	.zero		1


	//   ....[105]....
        /*0798*/ 	.word	0x0000b100
        /*079c*/ 	.word	0x00000000
        /*07a0*/ 	.word	0x000000d0
        /*07a4*/ 	.short	0x010a
        /*07a6*/ 	.byte	0xff
	.zero		1


	//   ....[106]....
        /*07a8*/ 	.word	0x0000b160
        /*07ac*/ 	.word	0x00000000
        /*07b0*/ 	.word	0x000000a0
        /*07b4*/ 	.short	0x010a
        /*07b6*/ 	.byte	0xff
	.zero		1


	//   ....[107]....
        /*07b8*/ 	.word	0x0000b1b0
        /*07bc*/ 	.word	0x00000000
        /*07c0*/ 	.word	0x00000090
        /*07c4*/ 	.short	0x010a
        /*07c6*/ 	.byte	0xff
	.zero		1


	//   ....[108]....
        /*07c8*/ 	.word	0x0000b210
        /*07cc*/ 	.word	0x00000000
        /*07d0*/ 	.word	0x000000a0
        /*07d4*/ 	.short	0x010a
        /*07d6*/ 	.byte	0xff
	.zero		1


	//   ....[109]....
        /*07d8*/ 	.word	0x0000b260
        /*07dc*/ 	.word	0x00000000
        /*07e0*/ 	.word	0x00000090
        /*07e4*/ 	.short	0x010a
        /*07e6*/ 	.byte	0xff
	.zero		1


	//   ....[110]....
        /*07e8*/ 	.word	0x0000b2c0
        /*07ec*/ 	.word	0x00000003
        /*07f0*/ 	.word	0x000000c0
        /*07f4*/ 	.short	0x010a
        /*07f6*/ 	.byte	0xff
	.zero		1


	//   ....[111]....
        /*07f8*/ 	.word	0x0000b320
        /*07fc*/ 	.word	0x00000000
        /*0800*/ 	.word	0x00000000
        /*0804*/ 	.short	0x010a
        /*0806*/ 	.byte	0xff
	.zero		1


	//   ....[112]....
        /*0808*/ 	.word	0x0000b380
        /*080c*/ 	.word	0x00000000
        /*0810*/ 	.word	0x00000000
        /*0814*/ 	.short	0x010a
        /*0816*/ 	.byte	0xff
	.zero		1


	//   ....[113]....
        /*0818*/ 	.word	0x0000b3e0
        /*081c*/ 	.word	0x00000000
        /*0820*/ 	.word	0x00000000
        /*0824*/ 	.short	0x010a
        /*0826*/ 	.byte	0xff
	.zero		1


	//   ....[114]....
        /*0828*/ 	.word	0x0000b430
        /*082c*/ 	.word	0x00000000
        /*0830*/ 	.word	0x00000090
        /*0834*/ 	.short	0x010a
        /*0836*/ 	.byte	0xff
	.zero		1


	//   ....[115]....
        /*0838*/ 	.word	0x0000b490
        /*083c*/ 	.word	0x00000000
        /*0840*/ 	.word	0x00000088
        /*0844*/ 	.short	0x010a
        /*0846*/ 	.byte	0xff
	.zero		1


	//   ....[116]....
        /*0848*/ 	.word	0x0000b4f0
        /*084c*/ 	.word	0x00000003
        /*0850*/ 	.word	0x00000060
        /*0854*/ 	.short	0x010a
        /*0856*/ 	.byte	0xff
	.zero		1


	//   ....[117]....
        /*0858*/ 	.word	0x0000b550
        /*085c*/ 	.word	0x00000003
        /*0860*/ 	.word	0x00000068
        /*0864*/ 	.short	0x010a
        /*0866*/ 	.byte	0xff
	.zero		1


	//   ....[118]....
        /*0868*/ 	.word	0x0000b5b0
        /*086c*/ 	.word	0x00000003
        /*0870*/ 	.word	0x00000070
        /*0874*/ 	.short	0x010a
        /*0876*/ 	.byte	0xff
	.zero		1


	//   ....[119]....
        /*0878*/ 	.word	0x0000b610
        /*087c*/ 	.word	0x00000003
        /*0880*/ 	.word	0x00000078
        /*0884*/ 	.short	0x010a
        /*0886*/ 	.byte	0xff
	.zero		1


	//   ....[120]....
        /*0888*/ 	.word	0x0000b670
        /*088c*/ 	.word	0x00000000
        /*0890*/ 	.word	0x00000060
        /*0894*/ 	.short	0x010a
        /*0896*/ 	.byte	0xff
	.zero		1


	//   ....[121]....
        /*0898*/ 	.word	0x0000b6d0
        /*089c*/ 	.word	0x00000000
        /*08a0*/ 	.word	0x00000068
        /*08a4*/ 	.short	0x010a
        /*08a6*/ 	.byte	0xff
	.zero		1


	//   ....[122]....
        /*08a8*/ 	.word	0x0000b730
        /*08ac*/ 	.word	0x00000000
        /*08b0*/ 	.word	0x00000070
        /*08b4*/ 	.short	0x010a
        /*08b6*/ 	.byte	0xff
	.zero		1


	//   ....[123]....
        /*08b8*/ 	.word	0x0000b780
        /*08bc*/ 	.word	0x00000000
        /*08c0*/ 	.word	0x00000090
        /*08c4*/ 	.short	0x010a
        /*08c6*/ 	.byte	0xff
	.zero		1


	//   ....[124]....
        /*08c8*/ 	.word	0x0000b7d0
        /*08cc*/ 	.word	0x00000003
        /*08d0*/ 	.word	0x00000040
        /*08d4*/ 	.short	0x010a
        /*08d6*/ 	.byte	0xff
	.zero		1


	//   ....[125]....
        /*08d8*/ 	.word	0x0000b820
        /*08dc*/ 	.word	0x000000c1
        /*08e0*/ 	.word	0x000000b0
        /*08e4*/ 	.short	0x010a
        /*08e6*/ 	.byte	0xff
	.zero		1


	//   ....[126]....
        /*08e8*/ 	.word	0x0000b870
        /*08ec*/ 	.word	0x000000cc
        /*08f0*/ 	.word	0x00000040
        /*08f4*/ 	.short	0x010a
        /*08f6*/ 	.byte	0xff
	.zero		1


	//   ....[127]....
        /*08f8*/ 	.word	0x0000b8c0
        /*08fc*/ 	.word	0x00000000
        /*0900*/ 	.word	0x00000040
        /*0904*/ 	.short	0x010a
        /*0906*/ 	.byte	0xff
	.zero		1


	//   ....[128]....
        /*0908*/ 	.word	0x0000b910
        /*090c*/ 	.word	0x00000000
        /*0910*/ 	.word	0x00000040
        /*0914*/ 	.short	0x010a
        /*0916*/ 	.byte	0xff
	.zero		1


	//----- nvinfo : EIATTR_NUM_MBARRIERS
	.align		4
.L_48:
        /*0918*/ 	.byte	0x03, 0x38
        /*091a*/ 	.short	0x001e


	//----- nvinfo : EIATTR_EXIT_INSTR_OFFSETS
	.align		4
        /*091c*/ 	.byte	0x04, 0x1c
        /*091e*/ 	.short	(.L_50 - .L_49)


	//   ....[0]....
.L_49:
        /*0920*/ 	.word	0x000024c0


	//   ....[1]....
        /*0924*/ 	.word	0x000029b0


	//   ....[2]....
        /*0928*/ 	.word	0x00002a10


	//   ....[3]....
        /*092c*/ 	.word	0x000036a0


	//   ....[4]....
        /*0930*/ 	.word	0x00004700


	//   ....[5]....
        /*0934*/ 	.word	0x00004740


	//   ....[6]....
        /*0938*/ 	.word	0x0000ae70


	//----- nvinfo : EIATTR_MAX_THREADS
	.align		4
.L_50:
        /*093c*/ 	.byte	0x04, 0x05
        /*093e*/ 	.short	(.L_52 - .L_51)
.L_51:
        /*0940*/ 	.word	0x00000100
        /*0944*/ 	.word	0x00000001
        /*0948*/ 	.word	0x00000001


	//----- nvinfo : EIATTR_CRS_STACK_SIZE
	.align		4
.L_52:
        /*094c*/ 	.byte	0x04, 0x1e
        /*094e*/ 	.short	(.L_54 - .L_53)
.L_53:
        /*0950*/ 	.word	0x00000000


	//----- nvinfo : EIATTR_CBANK_PARAM_SIZE
	.align		4
.L_54:
        /*0954*/ 	.byte	0x03, 0x19
        /*0956*/ 	.short	0x0800


	//----- nvinfo : EIATTR_PARAM_CBANK
	.align		4
        /*0958*/ 	.byte	0x04, 0x0a
        /*095a*/ 	.short	(.L_56 - .L_55)
	.align		4
.L_55:
        /*095c*/ 	.word	index@(.nv.constant0._ZN7cutlass13device_kernelINS_4gemm6kernel13GemmUniversalIN4cute5tupleIJiiiiEEENS1_10collective13CollectiveMmaINS1_35MainloopSm100TmaUmmaWarpSpecializedILi4ELi2ELi2ENS5_IJNS4_1CILi1EEESB_SB_EEEEENS5_IJNSA_ILi128EEENSA_ILi256EEENSA_ILi32EEEEEENS_12float_e5m2_tENS5_IJlSB_lEEESI_SJ_NS4_8TiledMMAINS4_8MMA_AtomIJNS4_10MMA_TraitsINS4_19SM100_MMA_F8F6F4_SSEJSI_SI_fSE_SF_NS4_17integral_constantINS4_4UMMA5MajorELSQ_0EEESR_NSO_INSP_7ScaleInELSS_0EEEST_EEEEEENS4_6LayoutISC_NS5_IJNSA_ILi0EEESX_SX_EEEEENS5_IJNS4_10UnderscoreES10_S10_EEEEENS4_13SM90_TMA_LOADENS4_14ComposedLayoutINS4_7SwizzleILi1ELi4ELi3EEENS4_18smem_ptr_flag_bitsILi8EEENSW_INS5_IJNSA_ILi8EEESG_EEENS5_IJSG_SB_EEEEEEEvNS4_8identityES13_S1D_vS1E_EENS_8epilogue10collective18CollectiveEpilogueINS1G_23Sm100TmaWarpSpecializedILi4ELi2ELi64ELb0ELb0EEEJSH_NS5_IJNSW_ISE_SB_EENSW_INSA_ILi64EEESB_EEEEESI_SJ_SI_SJ_NS1G_6fusion15FusionCallbacksIS1K_NS1P_17LinearCombinationISI_fSI_fLNS_15FloatRoundStyleE2EEESH_S1O_JEEENS4_5SM1004TMEM4LOAD26SM100_TMEM_LOAD_32dp32b64xES13_NS14_INS15_ILi2ELi4ELi3EEES18_NSW_INS5_IJS19_S1M_EEENS5_IJS1M_SB_EEEEEEENS4_39AutoVectorizingCopyWithAssumedAlignmentILi128EEENS4_14SM90_TMA_STOREES23_S25_S25_EEEvvEEEEvNT_6ParamsE)
        /*0960*/ 	.short	0x0380
        /*0962*/ 	.short	0x0800


	//----- nvinfo : EIATTR_SW_WAR
	.align		4
.L_56:
        /*0964*/ 	.byte	0x04, 0x36
        /*0966*/ 	.short	(.L_58 - .L_57)
.L_57:
        /*0968*/ 	.word	0x00000008
.L_58:


//--------------------- .nv.callgraph             --------------------------
	.section	.nv.callgraph,"",@"SHT_CUDA_CALLGRAPH"
	.align	4
	.sectionentsize	8
	.align		4
        /*0000*/ 	.word	0x00000000
	.align		4
        /*0004*/ 	.word	0xffffffff
	.align		4
        /*0008*/ 	.word	index@(_ZN7cutlass13device_kernelINS_4gemm6kernel13GemmUniversalIN4cute5tupleIJiiiiEEENS1_10collective13CollectiveMmaINS1_35MainloopSm100TmaUmmaWarpSpecializedILi4ELi2ELi2ENS5_IJNS4_1CILi1EEESB_SB_EEEEENS5_IJNSA_ILi128EEENSA_ILi256EEENSA_ILi32EEEEEENS_12float_e5m2_tENS5_IJlSB_lEEESI_SJ_NS4_8TiledMMAINS4_8MMA_AtomIJNS4_10MMA_TraitsINS4_19SM100_MMA_F8F6F4_SSEJSI_SI_fSE_SF_NS4_17integral_constantINS4_4UMMA5MajorELSQ_0EEESR_NSO_INSP_7ScaleInELSS_0EEEST_EEEEEENS4_6LayoutISC_NS5_IJNSA_ILi0EEESX_SX_EEEEENS5_IJNS4_10UnderscoreES10_S10_EEEEENS4_13SM90_TMA_LOADENS4_14ComposedLayoutINS4_7SwizzleILi1ELi4ELi3EEENS4_18smem_ptr_flag_bitsILi8EEENSW_INS5_IJNSA_ILi8EEESG_EEENS5_IJSG_SB_EEEEEEEvNS4_8identityES13_S1D_vS1E_EENS_8epilogue10collective18CollectiveEpilogueINS1G_23Sm100TmaWarpSpecializedILi4ELi2ELi64ELb0ELb0EEEJSH_NS5_IJNSW_ISE_SB_EENSW_INSA_ILi64EEESB_EEEEESI_SJ_SI_SJ_NS1G_6fusion15FusionCallbacksIS1K_NS1P_17LinearCombinationISI_fSI_fLNS_15FloatRoundStyleE2EEESH_S1O_JEEENS4_5SM1004TMEM4LOAD26SM100_TMEM_LOAD_32dp32b64xES13_NS14_INS15_ILi2ELi4ELi3EEES18_NSW_INS5_IJS19_S1M_EEENS5_IJS1M_SB_EEEEEEENS4_39AutoVectorizingCopyWithAssumedAlignmentILi128EEENS4_14SM90_TMA_STOREES23_S25_S25_EEEvvEEEEvNT_6ParamsE)
	.align		4
        /*000c*/ 	.word	index@(__assertfail)
	.align		4
        /*0010*/ 	.word	0x00000000
	.align		4
        /*0014*/ 	.word	0xfffffffe
	.align		4
        /*0018*/ 	.word	0x00000000
	.align		4
        /*001c*/ 	.word	0xfffffffd
	.align		4
        /*0020*/ 	.word	0x00000000
	.align		4
        /*0024*/ 	.word	0xfffffffc


//--------------------- .nv.constant4             --------------------------
	.section	.nv.constant4,"a",@progbits
	.align	8
	.align		8
.nv.constant4:
        /*0000*/ 	.dword	__assertfail
	.align		8
        /*0008*/ 	.dword	__unnamed_1
	.align		8
        /*0010*/ 	.dword	__unnamed_2
	.align		8
        /*0018*/ 	.dword	__unnamed_3
	.align		8
        /*0020*/ 	.dword	_ZN40_INTERNAL_7d76df0d_4_k_cu_f8368a9c_187964cuda3std3__45__cpo5beginE
	.align		8
        /*0028*/ 	.dword	_ZN40_INTERNAL_7d76df0d_4_k_cu_f8368a9c_187964cuda3std3__45__cpo3endE
	.align		8
        /*0030*/ 	.dword	_ZN40_INTERNAL_7d76df0d_4_k_cu_f8368a9c_187964cuda3std3__45__cpo6cbeginE
	.align		8
        /*0038*/ 	.dword	_ZN40_INTERNAL_7d76df0d_4_k_cu_f8368a9c_187964cuda3std3__45__cpo4cendE
	.align		8
        /*0040*/ 	.dword	_ZN40_INTERNAL_7d76df0d_4_k_cu_f8368a9c_187964cuda3std3__442_GLOBAL__N__7d76df0d_4_k_cu_f8368a9c_187966ignoreE
	.align		8
        /*0048*/ 	.dword	_ZN40_INTERNAL_7d76df0d_4_k_cu_f8368a9c_187964cuda3std3__419piecewise_constructE
	.align		8
        /*0050*/ 	.dword	_ZN40_INTERNAL_7d76df0d_4_k_cu_f8368a9c_187964cuda3std3__48in_placeE
	.align		8
        /*0058*/ 	.dword	_ZN40_INTERNAL_7d76df0d_4_k_cu_f8368a9c_187964cuda3std6ranges3__45__cpo4swapE
	.align		8
        /*0060*/ 	.dword	_ZN40_INTERNAL_7d76df0d_4_k_cu_f8368a9c_187964cuda3std6ranges3__45__cpo9iter_moveE
	.align		8
        /*0068*/ 	.dword	_ZN40_INTERNAL_7d76df0d_4_k_cu_f8368a9c_187964cute7productE
	.align		8
        /*0070*/ 	.dword	_ZN40_INTERNAL_7d76df0d_4_k_cu_f8368a9c_187964cute1_E
	.align		8
        /*0078*/ 	.dword	$str$25
	.align		8
        /*0080*/ 	.dword	$str$26
	.align		8
        /*0088*/ 	.dword	$str$27
	.align		8
        /*0090*/ 	.dword	$str$28


//--------------------- .text._ZN7cutlass13device_kernelINS_4gemm6kernel13GemmUniversalIN4cute5tupleIJiiiiEEENS1_10collective13CollectiveMmaINS1_35MainloopSm100TmaUmmaWarpSpecializedILi4ELi2ELi2ENS5_IJNS4_1CILi1EEESB_SB_EEEEENS5_IJNSA_ILi128EEENSA_ILi256EEENSA_ILi32EEEEEENS_12float_e5m2_tENS5_IJlSB_lEEESI_SJ_NS4_8TiledMMAINS4_8MMA_AtomIJNS4_10MMA_TraitsINS4_19SM100_MMA_F8F6F4_SSEJSI_SI_fSE_SF_NS4_17integral_constantINS4_4UMMA5MajorELSQ_0EEESR_NSO_INSP_7ScaleInELSS_0EEEST_EEEEEENS4_6LayoutISC_NS5_IJNSA_ILi0EEESX_SX_EEEEENS5_IJNS4_10UnderscoreES10_S10_EEEEENS4_13SM90_TMA_LOADENS4_14ComposedLayoutINS4_7SwizzleILi1ELi4ELi3EEENS4_18smem_ptr_flag_bitsILi8EEENSW_INS5_IJNSA_ILi8EEESG_EEENS5_IJSG_SB_EEEEEEEvNS4_8identityES13_S1D_vS1E_EENS_8epilogue10collective18CollectiveEpilogueINS1G_23Sm100TmaWarpSpecializedILi4ELi2ELi64ELb0ELb0EEEJSH_NS5_IJNSW_ISE_SB_EENSW_INSA_ILi64EEESB_EEEEESI_SJ_SI_SJ_NS1G_6fusion15FusionCallbacksIS1K_NS1P_17LinearCombinationISI_fSI_fLNS_15FloatRoundStyleE2EEESH_S1O_JEEENS4_5SM1004TMEM4LOAD26SM100_TMEM_LOAD_32dp32b64xES13_NS14_INS15_ILi2ELi4ELi3EEES18_NSW_INS5_IJS19_S1M_EEENS5_IJS1M_SB_EEEEEEENS4_39AutoVectorizingCopyWithAssumedAlignmentILi128EEENS4_14SM90_TMA_STOREES23_S25_S25_EEEvvEEEEvNT_6ParamsE --------------------------
	.section	.text._ZN7cutlass13device_kernelINS_4gemm6kernel13GemmUniversalIN4cute5tupleIJiiiiEEENS1_10collective13CollectiveMmaINS1_35MainloopSm100TmaUmmaWarpSpecializedILi4ELi2ELi2ENS5_IJNS4_1CILi1EEESB_SB_EEEEENS5_IJNSA_ILi128EEENSA_ILi256EEENSA_ILi32EEEEEENS_12float_e5m2_tENS5_IJlSB_lEEESI_SJ_NS4_8TiledMMAINS4_8MMA_AtomIJNS4_10MMA_TraitsINS4_19SM100_MMA_F8F6F4_SSEJSI_SI_fSE_SF_NS4_17integral_constantINS4_4UMMA5MajorELSQ_0EEESR_NSO_INSP_7ScaleInELSS_0EEEST_EEEEEENS4_6LayoutISC_NS5_IJNSA_ILi0EEESX_SX_EEEEENS5_IJNS4_10UnderscoreES10_S10_EEEEENS4_13SM90_TMA_LOADENS4_14ComposedLayoutINS4_7SwizzleILi1ELi4ELi3EEENS4_18smem_ptr_flag_bitsILi8EEENSW_INS5_IJNSA_ILi8EEESG_EEENS5_IJSG_SB_EEEEEEEvNS4_8identityES13_S1D_vS1E_EENS_8epilogue10collective18CollectiveEpilogueINS1G_23Sm100TmaWarpSpecializedILi4ELi2ELi64ELb0ELb0EEEJSH_NS5_IJNSW_ISE_SB_EENSW_INSA_ILi64EEESB_EEEEESI_SJ_SI_SJ_NS1G_6fusion15FusionCallbacksIS1K_NS1P_17LinearCombinationISI_fSI_fLNS_15FloatRoundStyleE2EEESH_S1O_JEEENS4_5SM1004TMEM4LOAD26SM100_TMEM_LOAD_32dp32b64xES13_NS14_INS15_ILi2ELi4ELi3EEES18_NSW_INS5_IJS19_S1M_EEENS5_IJS1M_SB_EEEEEEENS4_39AutoVectorizingCopyWithAssumedAlignmentILi128EEENS4_14SM90_TMA_STOREES23_S25_S25_EEEvvEEEEvNT_6ParamsE,"ax",@progbits
	.align	128
.text._ZN7cutlass13device_kernelINS_4gemm6kernel13GemmUniversalIN4cute5tupleIJiiiiEEENS1_10collective13CollectiveMmaINS1_35MainloopSm100TmaUmmaWarpSpecializedILi4ELi2ELi2ENS5_IJNS4_1CILi1EEESB_SB_EEEEENS5_IJNSA_ILi128EEENSA_ILi256EEENSA_ILi32EEEEEENS_12float_e5m2_tENS5_IJlSB_lEEESI_SJ_NS4_8TiledMMAINS4_8MMA_AtomIJNS4_10MMA_TraitsINS4_19SM100_MMA_F8F6F4_SSEJSI_SI_fSE_SF_NS4_17integral_constantINS4_4UMMA5MajorELSQ_0EEESR_NSO_INSP_7ScaleInELSS_0EEEST_EEEEEENS4_6LayoutISC_NS5_IJNSA_ILi0EEESX_SX_EEEEENS5_IJNS4_10UnderscoreES10_S10_EEEEENS4_13SM90_TMA_LOADENS4_14ComposedLayoutINS4_7SwizzleILi1ELi4ELi3EEENS4_18smem_ptr_flag_bitsILi8EEENSW_INS5_IJNSA_ILi8EEESG_EEENS5_IJSG_SB_EEEEEEEvNS4_8identityES13_S1D_vS1E_EENS_8epilogue10collective18CollectiveEpilogueINS1G_23Sm100TmaWarpSpecializedILi4ELi2ELi64ELb0ELb0EEEJSH_NS5_IJNSW_ISE_SB_EENSW_INSA_ILi64EEESB_EEEEESI_SJ_SI_SJ_NS1G_6fusion15FusionCallbacksIS1K_NS1P_17LinearCombinationISI_fSI_fLNS_15FloatRoundStyleE2EEESH_S1O_JEEENS4_5SM1004TMEM4LOAD26SM100_TMEM_LOAD_32dp32b64xES13_NS14_INS15_ILi2ELi4ELi3EEES18_NSW_INS5_IJS19_S1M_EEENS5_IJS1M_SB_EEEEEEENS4_39AutoVectorizingCopyWithAssumedAlignmentILi128EEENS4_14SM90_TMA_STOREES23_S25_S25_EEEvvEEEEvNT_6ParamsE:
        .type           _ZN7cutlass13device_kernelINS_4gemm6kernel13GemmUniversalIN4cute5tupleIJiiiiEEENS1_10collective13CollectiveMmaINS1_35MainloopSm100TmaUmmaWarpSpecializedILi4ELi2ELi2ENS5_IJNS4_1CILi1EEESB_SB_EEEEENS5_IJNSA_ILi128EEENSA_ILi256EEENSA_ILi32EEEEEENS_12float_e5m2_tENS5_IJlSB_lEEESI_SJ_NS4_8TiledMMAINS4_8MMA_AtomIJNS4_10MMA_TraitsINS4_19SM100_MMA_F8F6F4_SSEJSI_SI_fSE_SF_NS4_17integral_constantINS4_4UMMA5MajorELSQ_0EEESR_NSO_INSP_7ScaleInELSS_0EEEST_EEEEEENS4_6LayoutISC_NS5_IJNSA_ILi0EEESX_SX_EEEEENS5_IJNS4_10UnderscoreES10_S10_EEEEENS4_13SM90_TMA_LOADENS4_14ComposedLayoutINS4_7SwizzleILi1ELi4ELi3EEENS4_18smem_ptr_flag_bitsILi8EEENSW_INS5_IJNSA_ILi8EEESG_EEENS5_IJSG_SB_EEEEEEEvNS4_8identityES13_S1D_vS1E_EENS_8epilogue10collective18CollectiveEpilogueINS1G_23Sm100TmaWarpSpecializedILi4ELi2ELi64ELb0ELb0EEEJSH_NS5_IJNSW_ISE_SB_EENSW_INSA_ILi64EEESB_EEEEESI_SJ_SI_SJ_NS1G_6fusion15FusionCallbacksIS1K_NS1P_17LinearCombinationISI_fSI_fLNS_15FloatRoundStyleE2EEESH_S1O_JEEENS4_5SM1004TMEM4LOAD26SM100_TMEM_LOAD_32dp32b64xES13_NS14_INS15_ILi2ELi4ELi3EEES18_NSW_INS5_IJS19_S1M_EEENS5_IJS1M_SB_EEEEEEENS4_39AutoVectorizingCopyWithAssumedAlignmentILi128EEENS4_14SM90_TMA_STOREES23_S25_S25_EEEvvEEEEvNT_6ParamsE,@function
        .size           _ZN7cutlass13device_kernelINS_4gemm6kernel13GemmUniversalIN4cute5tupleIJiiiiEEENS1_10collective13CollectiveMmaINS1_35MainloopSm100TmaUmmaWarpSpecializedILi4ELi2ELi2ENS5_IJNS4_1CILi1EEESB_SB_EEEEENS5_IJNSA_ILi128EEENSA_ILi256EEENSA_ILi32EEEEEENS_12float_e5m2_tENS5_IJlSB_lEEESI_SJ_NS4_8TiledMMAINS4_8MMA_AtomIJNS4_10MMA_TraitsINS4_19SM100_MMA_F8F6F4_SSEJSI_SI_fSE_SF_NS4_17integral_constantINS4_4UMMA5MajorELSQ_0EEESR_NSO_INSP_7ScaleInELSS_0EEEST_EEEEEENS4_6LayoutISC_NS5_IJNSA_ILi0EEESX_SX_EEEEENS5_IJNS4_10UnderscoreES10_S10_EEEEENS4_13SM90_TMA_LOADENS4_14ComposedLayoutINS4_7SwizzleILi1ELi4ELi3EEENS4_18smem_ptr_flag_bitsILi8EEENSW_INS5_IJNSA_ILi8EEESG_EEENS5_IJSG_SB_EEEEEEEvNS4_8identityES13_S1D_vS1E_EENS_8epilogue10collective18CollectiveEpilogueINS1G_23Sm100TmaWarpSpecializedILi4ELi2ELi64ELb0ELb0EEEJSH_NS5_IJNSW_ISE_SB_EENSW_INSA_ILi64EEESB_EEEEESI_SJ_SI_SJ_NS1G_6fusion15FusionCallbacksIS1K_NS1P_17LinearCombinationISI_fSI_fLNS_15FloatRoundStyleE2EEESH_S1O_JEEENS4_5SM1004TMEM4LOAD26SM100_TMEM_LOAD_32dp32b64xES13_NS14_INS15_ILi2ELi4ELi3EEES18_NSW_INS5_IJS19_S1M_EEENS5_IJS1M_SB_EEEEEEENS4_39AutoVectorizingCopyWithAssumedAlignmentILi128EEENS4_14SM90_TMA_STOREES23_S25_S25_EEEvvEEEEvNT_6ParamsE,(.L_x_167 - _ZN7cutlass13device_kernelINS_4gemm6kernel13GemmUniversalIN4cute5tupleIJiiiiEEENS1_10collective13CollectiveMmaINS1_35MainloopSm100TmaUmmaWarpSpecializedILi4ELi2ELi2ENS5_IJNS4_1CILi1EEESB_SB_EEEEENS5_IJNSA_ILi128EEENSA_ILi256EEENSA_ILi32EEEEEENS_12float_e5m2_tENS5_IJlSB_lEEESI_SJ_NS4_8TiledMMAINS4_8MMA_AtomIJNS4_10MMA_TraitsINS4_19SM100_MMA_F8F6F4_SSEJSI_SI_fSE_SF_NS4_17integral_constantINS4_4UMMA5MajorELSQ_0EEESR_NSO_INSP_7ScaleInELSS_0EEEST_EEEEEENS4_6LayoutISC_NS5_IJNSA_ILi0EEESX_SX_EEEEENS5_IJNS4_10UnderscoreES10_S10_EEEEENS4_13SM90_TMA_LOADENS4_14ComposedLayoutINS4_7SwizzleILi1ELi4ELi3EEENS4_18smem_ptr_flag_bitsILi8EEENSW_INS5_IJNSA_ILi8EEESG_EEENS5_IJSG_SB_EEEEEEEvNS4_8identityES13_S1D_vS1E_EENS_8epilogue10collective18CollectiveEpilogueINS1G_23Sm100TmaWarpSpecializedILi4ELi2ELi64ELb0ELb0EEEJSH_NS5_IJNSW_ISE_SB_EENSW_INSA_ILi64EEESB_EEEEESI_SJ_SI_SJ_NS1G_6fusion15FusionCallbacksIS1K_NS1P_17LinearCombinationISI_fSI_fLNS_15FloatRoundStyleE2EEESH_S1O_JEEENS4_5SM1004TMEM4LOAD26SM100_TMEM_LOAD_32dp32b64xES13_NS14_INS15_ILi2ELi4ELi3EEES18_NSW_INS5_IJS19_S1M_EEENS5_IJS1M_SB_EEEEEEENS4_39AutoVectorizingCopyWithAssumedAlignmentILi128EEENS4_14SM90_TMA_STOREES23_S25_S25_EEEvvEEEEvNT_6ParamsE)
        .other          _ZN7cutlass13device_kernelINS_4gemm6kernel13GemmUniversalIN4cute5tupleIJiiiiEEENS1_10collective13CollectiveMmaINS1_35MainloopSm100TmaUmmaWarpSpecializedILi4ELi2ELi2ENS5_IJNS4_1CILi1EEESB_SB_EEEEENS5_IJNSA_ILi128EEENSA_ILi256EEENSA_ILi32EEEEEENS_12float_e5m2_tENS5_IJlSB_lEEESI_SJ_NS4_8TiledMMAINS4_8MMA_AtomIJNS4_10MMA_TraitsINS4_19SM100_MMA_F8F6F4_SSEJSI_SI_fSE_SF_NS4_17integral_constantINS4_4UMMA5MajorELSQ_0EEESR_NSO_INSP_7ScaleInELSS_0EEEST_EEEEEENS4_6LayoutISC_NS5_IJNSA_ILi0EEESX_SX_EEEEENS5_IJNS4_10UnderscoreES10_S10_EEEEENS4_13SM90_TMA_LOADENS4_14ComposedLayoutINS4_7SwizzleILi1ELi4ELi3EEENS4_18smem_ptr_flag_bitsILi8EEENSW_INS5_IJNSA_ILi8EEESG_EEENS5_IJSG_SB_EEEEEEEvNS4_8identityES13_S1D_vS1E_EENS_8epilogue10collective18CollectiveEpilogueINS1G_23Sm100TmaWarpSpecializedILi4ELi2ELi64ELb0ELb0EEEJSH_NS5_IJNSW_ISE_SB_EENSW_INSA_ILi64EEESB_EEEEESI_SJ_SI_SJ_NS1G_6fusion15FusionCallbacksIS1K_NS1P_17LinearCombinationISI_fSI_fLNS_15FloatRoundStyleE2EEESH_S1O_JEEENS4_5SM1004TMEM4LOAD26SM100_TMEM_LOAD_32dp32b64xES13_NS14_INS15_ILi2ELi4ELi3EEES18_NSW_INS5_IJS19_S1M_EEENS5_IJS1M_SB_EEEEEEENS4_39AutoVectorizingCopyWithAssumedAlignmentILi128EEENS4_14SM90_TMA_STOREES23_S25_S25_EEEvvEEEEvNT_6ParamsE,@"STO_CUDA_ENTRY STV_DEFAULT"
_ZN7cutlass13device_kernelINS_4gemm6kernel13GemmUniversalIN4cute5tupleIJiiiiEEENS1_10collective13CollectiveMmaINS1_35MainloopSm100TmaUmmaWarpSpecializedILi4ELi2ELi2ENS5_IJNS4_1CILi1EEESB_SB_EEEEENS5_IJNSA_ILi128EEENSA_ILi256EEENSA_ILi32EEEEEENS_12float_e5m2_tENS5_IJlSB_lEEESI_SJ_NS4_8TiledMMAINS4_8MMA_AtomIJNS4_10MMA_TraitsINS4_19SM100_MMA_F8F6F4_SSEJSI_SI_fSE_SF_NS4_17integral_constantINS4_4UMMA5MajorELSQ_0EEESR_NSO_INSP_7ScaleInELSS_0EEEST_EEEEEENS4_6LayoutISC_NS5_IJNSA_ILi0EEESX_SX_EEEEENS5_IJNS4_10UnderscoreES10_S10_EEEEENS4_13SM90_TMA_LOADENS4_14ComposedLayoutINS4_7SwizzleILi1ELi4ELi3EEENS4_18smem_ptr_flag_bitsILi8EEENSW_INS5_IJNSA_ILi8EEESG_EEENS5_IJSG_SB_EEEEEEEvNS4_8identityES13_S1D_vS1E_EENS_8epilogue10collective18CollectiveEpilogueINS1G_23Sm100TmaWarpSpecializedILi4ELi2ELi64ELb0ELb0EEEJSH_NS5_IJNSW_ISE_SB_EENSW_INSA_ILi64EEESB_EEEEESI_SJ_SI_SJ_NS1G_6fusion15FusionCallbacksIS1K_NS1P_17LinearCombinationISI_fSI_fLNS_15FloatRoundStyleE2EEESH_S1O_JEEENS4_5SM1004TMEM4LOAD26SM100_TMEM_LOAD_32dp32b64xES13_NS14_INS15_ILi2ELi4ELi3EEES18_NSW_INS5_IJS19_S1M_EEENS5_IJS1M_SB_EEEEEEENS4_39AutoVectorizingCopyWithAssumedAlignmentILi128EEENS4_14SM90_TMA_STOREES23_S25_S25_EEEvvEEEEvNT_6ParamsE:
[----:B------:R-:W1:Y:S01]  /*0000*/  LDC R1, c[0x0][0x37c] ;  /* 0x0000df00ff017b82 */ /* 0x000e620000000800 */
[----:B------:R-:W2:Y:S01]  /*0010*/  S2R R185, SR_TID.X ;  /* 0x0000000000b97919 */ /* 0x000ea20000002100 */
[----:B------:R-:W3:Y:S01]  /*0020*/  LDCU.64 UR4, c[0x0][0x890] ;  /* 0x00011200ff0477ac */ /* 0x000ee20008000a00 */
[----:B------:R-:W-:Y:S02]  /*0030*/  PRMT R171, RZ, 0x7610, R171 ;  /* 0x00007610ffab7816 */ /* 0x000fe400000000ab */
[----:B------:R-:W-:Y:S01]  /*0040*/  ELECT P5, URZ, PT ;  /* 0x0000000000ff782f */ /* 0x000fe200038a0000 */
[----:B------:R-:W4:Y:S01]  /*0050*/  LDCU.64 UR46, c[0x0][0x358] ;  /* 0x00006b00ff2e77ac */ /* 0x000f220008000a00 */
[----:B---3--:R-:W-:-:S04]  /*0060*/  UISETP.NE.U32.AND UP0, UPT, UR4, URZ, UPT ;  /* 0x000000ff0400728c */ /* 0x008fc8000bf05070 */
[----:B------:R-:W-:Y:S01]  /*0070*/  UISETP.NE.AND.EX UP0, UPT, UR5, URZ, UPT, UP0 ;  /* 0x000000ff0500728c */ /* 0x000fe2000bf05300 */
[----:B--2---:R-:W-:-:S05]  /*0080*/  SHF.R.U32.HI R173, RZ, 0x5, R185 ;  /* 0x00000005ffad7819 */ /* 0x004fca00000116b9 */
[----:B------:R-:W2:Y:S02]  /*0090*/  SHFL.IDX PT, R0, R173, RZ, 0x1f ;  /* 0x00001fffad007589 */ /* 0x000ea400000e0000 */
[----:B--2---:R-:W-:Y:S01]  /*00a0*/  R2UR UR8, R0 ;  /* 0x00000000000872ca */ /* 0x004fe200000e0000 */
[----:B-1--4-:R-:W-:-:S14]  /*00b0*/  BRA.U UP0, `(.L_x_0) ;  /* 0x00000001002c7547 */ /* 0x012fdc000b800000 */
[----:B------:R-:W1:Y:S02]  /*00c0*/  LDCU.64 UR6, c[0x0][0x888] ;  /* 0x00011100ff0677ac */ /* 0x000e640008000a00 */
[----:B-1----:R-:W-:-:S04]  /*00d0*/  UISETP.NE.U32.AND UP0, UPT, UR6, URZ, UPT ;  /* 0x000000ff0600728c */ /* 0x002fc8000bf05070 */
[----:B------:R-:W-:-:S09]  /*00e0*/  UISETP.NE.AND.EX UP0, UPT, UR7, URZ, UPT, UP0 ;  /* 0x000000ff0700728c */ /* 0x000fd2000bf05300 */
[----:B------:R-:W-:Y:S05]  /*00f0*/  BRA.U !UP0, `(.L_x_1) ;  /* 0x0000000108107547 */ /* 0x000fea000b800000 */
[----:B------:R-:W1:Y:S02]  /*0100*/  LDC.64 R2, c[0x0][0x888] ;  /* 0x00022200ff027b82 */ /* 0x000e640000000a00 */
[----:B-1----:R1:W5:Y:S01]  /*0110*/  LDG.E R81, desc[UR46][R2.64] ;  /* 0x0000002e02517981 */ /* 0x002362000c1e1900 */
[----:B------:R-:W-:Y:S01]  /*0120*/  HFMA2 R171, -RZ, RZ, 0, 5.9604644775390625e-08 ;  /* 0x00000001ffab7431 */ /* 0x000fe200000001ff */
[----:B------:R-:W-:Y:S05]  /*0130*/  BRA `(.L_x_0) ;  /* 0x00000000000c7947 */ /* 0x000fea0003800000 */
.L_x_1:
[----:B------:R-:W1:Y:S01]  /*0140*/  LDCU UR6, c[0x0][0x880] ;  /* 0x00011000ff0677ac */ /* 0x000e620008000800 */
[----:B------:R-:W-:Y:S01]  /*0150*/  HFMA2 R171, -RZ, RZ, 0, 5.9604644775390625e-08 ;  /* 0x00000001ffab7431 */ /* 0x000fe200000001ff */
[----:B-1----:R-:W-:-:S07]  /*0160*/  MOV R81, UR6 ;  /* 0x0000000600517c02 */ /* 0x002fce0008000f00 */
.L_x_0:
[----:B------:R-:W2:Y:S02]  /*0170*/  LDCU.64 UR6, c[0x0][0x8b0] ;  /* 0x00011600ff0677ac */ /* 0x000ea40008000a00 */
[----:B--2---:R-:W-:-:S04]  /*0180*/  UISETP.NE.U32.AND UP0, UPT, UR6, URZ, UPT ;  /* 0x000000ff0600728c */ /* 0x004fc8000bf05070 */
[----:B------:R-:W-:-:S09]  /*0190*/  UISETP.NE.AND.EX UP0, UPT, UR7, URZ, UPT, UP0 ;  /* 0x000000ff0700728c */ /* 0x000fd2000bf05300 */
[----:B------:R-:W-:Y:S05]  /*01a0*/  BRA.U UP0, `(.L_x_2) ;  /* 0x0000000100247547 */ /* 0x000fea000b800000 */
[----:B------:R-:W2:Y:S02]  /*01b0*/  LDCU.64 UR6, c[0x0][0x8a8] ;  /* 0x00011500ff0677ac */ /* 0x000ea40008000a00 */
[----:B--2---:R-:W-:-:S04]  /*01c0*/  UISETP.NE.U32.AND UP0, UPT, UR6, URZ, UPT ;  /* 0x000000ff0600728c */ /* 0x004fc8000bf05070 */
[----:B------:R-:W-:-:S09]  /*01d0*/  UISETP.NE.AND.EX UP0, UPT, UR7, URZ, UPT, UP0 ;  /* 0x000000ff0700728c */ /* 0x000fd2000bf05300 */
[----:B------:R-:W-:Y:S05]  /*01e0*/  BRA.U !UP0, `(.L_x_3) ;  /* 0x00000001080c7547 */ /* 0x000fea000b800000 */
[----:B------:R-:W2:Y:S02]  /*01f0*/  LDC.64 R78, c[0x0][0x8a8] ;  /* 0x00022a00ff4e7b82 */ /* 0x000ea40000000a00 */
[----:B--2---:R2:W5:Y:S01]  /*0200*/  LDG.E R78, desc[UR46][R78.64] ;  /* 0x0000002e4e4e7981 */ /* 0x004562000c1e1900 */
[----:B------:R-:W-:Y:S05]  /*0210*/  BRA `(.L_x_2) ;  /* 0x0000000000087947 */ /* 0x000fea0003800000 */
.L_x_3:
[----:B------:R-:W2:Y:S02]  /*0220*/  LDCU UR6, c[0x0][0x8a0] ;  /* 0x00011400ff0677ac */ /* 0x000ea40008000800 */
[----:B--2---:R-:W-:Y:S02]  /*0230*/  MOV R78, UR6 ;  /* 0x00000006004e7c02 */ /* 0x004fe40008000f00 */
.L_x_2:
[----:B------:R-:W-:Y:S01]  /*0240*/  IMAD.U32 R0, RZ, RZ, UR8 ;  /* 0x00000008ff007e24 */ /* 0x000fe2000f8e00ff */
[----:B------:R-:W-:Y:S04]  /*0250*/  BSSY.RECONVERGENT B0, `(.L_x_4) ;  /* 0x000000c000007945 */ /* 0x000fe80003800200 */
[C---:B------:R-:W-:Y:S02]  /*0260*/  ISETP.NE.OR P1, PT, R0.reuse, 0x1, !P5 ;  /* 0x000000010000780c */ /* 0x040fe40006f25670 */
[----:B------:R-:W-:-:S11]  /*0270*/  ISETP.NE.OR P0, PT, R0, 0x3, !P5 ;  /* 0x000000030000780c */ /* 0x000fd60006f05670 */
[----:B------:R-:W-:Y:S05]  /*0280*/  @P1 BRA `(.L_x_5) ;  /* 0x0000000000201947 */ /* 0x000fea0003800000 */
[----:B------:R-:W3:Y:S02]  /*0290*/  LDCU.64 UR6, c[0x0][0x348] ;  /* 0x00006900ff0677ac */ /* 0x000ee40008000a00 */
[----:B---3--:R-:W-:Y:S02]  /*02a0*/  UIADD3 UR10, UP1, UPT, UR6, 0x80, URZ ;  /* 0x00000080060a7890 */ /* 0x008fe4000ff3e0ff */
[----:B------:R-:W-:Y:S02]  /*02b0*/  UIADD3 UR6, UP0, UPT, UR6, 0x180, URZ ;  /* 0x0000018006067890 */ /* 0x000fe4000ff1e0ff */
[----:B------:R-:W-:Y:S02]  /*02c0*/  UIADD3.X UR11, UPT, UPT, URZ, UR7, URZ, UP1, !UPT ;  /* 0x00000007ff0b7290 */ /* 0x000fe40008ffe4ff */
[----:B------:R-:W-:-:S07]  /*02d0*/  UIADD3.X UR7, UPT, UPT, URZ, UR7, URZ, UP0, !UPT ;  /* 0x00000007ff077290 */ /* 0x000fce00087fe4ff */
[----:B------:R3:W-:Y:S02]  /*02e0*/  UTMACCTL.PF [UR10] ;  /* 0x000000000a0079b9 */ /* 0x0007e40008040000 */
[----:B------:R3:W-:Y:S02]  /*02f0*/  UTMACCTL.PF [UR6] ;  /* 0x00000000060079b9 */ /* 0x0007e40008040000 */
[----:B---3--:R-:W-:Y:S01]  /*0300*/  NOP ;  /* 0x0000000000007918 */ /* 0x008fe20000000000 */
.L_x_5:
[----:B------:R-:W-:Y:S05]  /*0310*/  BSYNC.RECONVERGENT B0 ;  /* 0x0000000000007941 */ /* 0x000fea0003800200 */
.L_x_4:
[----:B------:R-:W-:Y:S04]  /*0320*/  BSSY.RECONVERGENT B0, `(.L_x_6) ;  /* 0x000000a000007945 */ /* 0x000fe80003800200 */
        /* <DEDUP_REMOVED lines=9> */
.L_x_7:
[----:B------:R-:W-:Y:S05]  /*03c0*/  BSYNC.RECONVERGENT B0 ;  /* 0x0000000000007941 */ /* 0x000fea0003800200 */
.L_x_6:
[----:B------:R-:W3:Y:S01]  /*03d0*/  LDCU.64 UR6, c[0x0][0x888] ;  /* 0x00011100ff0677ac */ /* 0x000ee20008000a00 */
[----:B------:R-:W-:Y:S02]  /*03e0*/  UISETP.EQ.U32.AND UP1, UPT, UR4, URZ, UPT ;  /* 0x000000ff0400728c */ /* 0x000fe4000bf22070 */
[----:B------:R-:W-:Y:S02]  /*03f0*/  UPLOP3.LUT UP2, UPT, UPT, UPT, UPT, 0x80, 0x8 ;  /* 0x000000000008789c */ /* 0x000fe40003f4f070 */
[----:B---3--:R-:W-:-:S04]  /*0400*/  UISETP.NE.U32.AND UP0, UPT, UR6, URZ, UPT ;  /* 0x000000ff0600728c */ /* 0x008fc8000bf05070 */
[----:B------:R-:W-:-:S04]  /*0410*/  UISETP.NE.AND.EX UP0, UPT, UR7, URZ, UPT, UP0 ;  /* 0x000000ff0700728c */ /* 0x000fc8000bf05300 */
[----:B------:R-:W-:-:S04]  /*0420*/  UISETP.EQ.OR.EX UP3, UPT, UR5, URZ, !UP0, UP1 ;  /* 0x000000ff0500728c */ /* 0x000fc8000c762710 */
[----:B------:R-:W-:-:S05]  /*0430*/  UP2UR UR50, UPR, URZ, 0x8 ;  /* 0x00000008ff327883 */ /* 0x000fca0008000000 */
[----:B------:R-:W-:Y:S07]  /*0440*/  BRA.U !UP3, `(.L_x_8) ;  /* 0x000000010b207547 */ /* 0x000fee000b800000 */
[----:B------:R-:W-:Y:S01]  /*0450*/  UISETP.NE.U32.AND UP2, UPT, UR4, URZ, UPT ;  /* 0x000000ff0400728c */ /* 0x000fe2000bf45070 */
[----:B-----5:R-:W-:Y:S01]  /*0460*/  FSETP.NEU.AND P0, PT, R81, RZ, PT ;  /* 0x000000ff5100720b */ /* 0x020fe20003f0d000 */
[----:B------:R-:W-:Y:S02]  /*0470*/  USEL UR4, URZ, 0xffffffff, UP0 ;  /* 0xffffffffff047887 */ /* 0x000fe40008000000 */
[----:B------:R-:W-:-:S10]  /*0480*/  UISETP.NE.AND.EX UP2, UPT, UR5, URZ, UPT, UP2 ;  /* 0x000000ff0500728c */ /* 0x000fd4000bf45320 */
[----:B------:R-:W-:Y:S01]  /*0490*/  VOTEU.ANY UP1, P0 ;  /* 0x0000000000ff7886 */ /* 0x000fe20000020100 */
[----:B------:R-:W-:-:S04]  /*04a0*/  @!UP2 USEL UR4, URZ, 0xffffffff, UP1 ;  /* 0xffffffffff04a887 */ /* 0x000fc80008800000 */
[----:B------:R-:W-:-:S04]  /*04b0*/  ULOP3.LUT UR4, UR4, 0x1, URZ, 0xc0, !UPT ;  /* 0x0000000104047892 */ /* 0x000fc8000f8ec0ff */
[----:B------:R-:W-:-:S11]  /*04c0*/  UISETP.NE.U32.AND UP2, UPT, UR4, 0x1, UPT ;  /* 0x000000010400788c */ /* 0x000fd6000bf45070 */
.L_x_8:
[----:B-1----:R-:W1:Y:S01]  /*04d0*/  SHFL.IDX PT, R2, R173, RZ, 0x1f ;  /* 0x00001fffad027589 */ /* 0x002e6200000e0000 */
[----:B------:R-:W-:-:S04]  /*04e0*/  UISETP.NE.AND UP1, UPT, UR8, 0x2, UPT ;  /* 0x000000020800788c */ /* 0x000fc8000bf25270 */
[----:B------:R-:W-:Y:S01]  /*04f0*/  USEL UR6, URZ, 0x1, UP1 ;  /* 0x00000001ff067887 */ /* 0x000fe20008800000 */
[----:B-1----:R-:W-:-:S13]  /*0500*/  ISETP.NE.AND P0, PT, R2, RZ, PT ;  /* 0x000000ff0200720c */ /* 0x002fda0003f05270 */
[----:B------:R-:W-:Y:S05]  /*0510*/  @P0 BRA `(.L_x_9) ;  /* 0x0000000000480947 */ /* 0x000fea0003800000 */
[----:B------:R-:W1:Y:S01]  /*0520*/  S2UR UR5, SR_CgaCtaId ;  /* 0x00000000000579c3 */ /* 0x000e620000008800 */
[----:B------:R-:W-:Y:S01]  /*0530*/  UMOV UR7, 0x400 ;  /* 0x0000040000077882 */ /* 0x000fe20000000000 */
[----:B------:R-:W-:Y:S01]  /*0540*/  UMOV UR4, 0x1 ;  /* 0x0000000100047882 */ /* 0x000fe20000000000 */
[----:B------:R-:W-:Y:S01]  /*0550*/  ELECT P0, URZ, PT ;  /* 0x0000000000ff782f */ /* 0x000fe20003800000 */
[----:B------:R-:W-:-:S04]  /*0560*/  UIADD3 UR10, UPT, UPT, -UR4, 0x100000, URZ ;  /* 0x00100000040a7890 */ /* 0x000fc8000fffe1ff */
[----:B------:R-:W-:Y:S02]  /*0570*/  USHF.L.U32 UR11, UR10, 0xb, URZ ;  /* 0x0000000b0a0b7899 */ /* 0x000fe400080006ff */
[----:B------:R-:W-:Y:S02]  /*0580*/  USHF.L.U32 UR10, UR10, 0x1, URZ ;  /* 0x000000010a0a7899 */ /* 0x000fe400080006ff */
[----:B-1----:R-:W-:Y:S01]  /*0590*/  ULEA UR5, UR5, UR7, 0x18 ;  /* 0x0000000705057291 */ /* 0x002fe2000f8ec0ff */
[----:B------:R-:W1:Y:S11]  /*05a0*/  FENCE.VIEW.ASYNC.S ;  /* 0x00000000000073c6 */ /* 0x000e760000000000 */
[----:B-1----:R1:W3:Y:S01]  /*05b0*/  SYNCS.EXCH.64 URZ, [UR5], UR10 ;  /* 0x0000000a05ff75b2 */ /* 0x0022e20008000100 */
[----:B------:R1:W4:Y:S01]  /*05c0*/  SYNCS.EXCH.64 URZ, [UR5+0x20], UR10 ;  /* 0x0000200a05ff75b2 */ /* 0x0003220008000100 */
[----:B------:R1:W1:Y:S01]  /*05d0*/  SYNCS.EXCH.64 URZ, [UR5+0x8], UR10 ;  /* 0x0000080a05ff75b2 */ /* 0x0002620008000100 */
[----:B------:R1:W1:Y:S01]  /*05e0*/  SYNCS.EXCH.64 URZ, [UR5+0x28], UR10 ;  /* 0x0000280a05ff75b2 */ /* 0x0002620008000100 */
[----:B------:R1:W1:Y:S01]  /*05f0*/  SYNCS.EXCH.64 URZ, [UR5+0x10], UR10 ;  /* 0x0000100a05ff75b2 */ /* 0x0002620008000100 */
[----:B------:R1:W1:Y:S01]  /*0600*/  SYNCS.EXCH.64 URZ, [UR5+0x30], UR10 ;  /* 0x0000300a05ff75b2 */ /* 0x0002620008000100 */
[----:B------:R1:W1:Y:S01]  /*0610*/  SYNCS.EXCH.64 URZ, [UR5+0x18], UR10 ;  /* 0x0000180a05ff75b2 */ /* 0x0002620008000100 */
[----:B------:R1:W1:Y:S01]  /*0620*/  SYNCS.EXCH.64 URZ, [UR5+0x38], UR10 ;  /* 0x0000380a05ff75b2 */ /* 0x0002620008000100 */
[----:B------:R-:W-:Y:S01]  /*0630*/  NOP ;  /* 0x0000000000007918 */ /* 0x000fe20000000000 */
.L_x_9:
[----:B------:R-:W2:Y:S01]  /*0640*/  SHFL.IDX PT, R2, R173, RZ, 0x1f ;  /* 0x00001fffad027589 */ /* 0x000ea200000e0000 */
[----:B------:R-:W-:Y:S01]  /*0650*/  NOP ;  /* 0x0000000000007918 */ /* 0x000fe20000000000 */
[----:B--2---:R-:W-:-:S13]  /*0660*/  ISETP.NE.AND P0, PT, R2, 0x1, PT ;  /* 0x000000010200780c */ /* 0x004fda0003f05270 */
[----:B------:R-:W-:Y:S05]  /*0670*/  @P0 BRA `(.L_x_10) ;  /* 0x0000000000580947 */ /* 0x000fea0003800000 */
[----:B------:R-:W2:Y:S01]  /*0680*/  S2UR UR7, SR_CgaCtaId ;  /* 0x00000000000779c3 */ /* 0x000ea20000008800 */
[----:B------:R-:W-:Y:S01]  /*0690*/  UMOV UR9, 0x400 ;  /* 0x0000040000097882 */ /* 0x000fe20000000000 */
[----:B-1----:R-:W-:Y:S01]  /*06a0*/  UMOV UR5, 0x20 ;  /* 0x0000002000057882 */ /* 0x002fe20000000000 */
[----:B------:R-:W-:Y:S01]  /*06b0*/  UMOV UR4, 0x80 ;  /* 0x0000008000047882 */ /* 0x000fe20000000000 */
[----:B------:R-:W-:-:S04]  /*06c0*/  UIADD3 UR10, UPT, UPT, -UR5, 0x100000, URZ ;  /* 0x00100000050a7890 */ /* 0x000fc8000fffe1ff */
[----:B------:R-:W-:Y:S02]  /*06d0*/  USHF.L.U32 UR11, UR10, 0xb, URZ ;  /* 0x0000000b0a0b7899 */ /* 0x000fe400080006ff */
[----:B------:R-:W-:Y:S02]  /*06e0*/  USHF.L.U32 UR10, UR10, 0x1, URZ ;  /* 0x000000010a0a7899 */ /* 0x000fe400080006ff */
[----:B------:R-:W-:-:S04]  /*06f0*/  UIADD3 UR4, UPT, UPT, -UR4, 0x100000, URZ ;  /* 0x0010000004047890 */ /* 0x000fc8000fffe1ff */
[----:B------:R-:W-:Y:S02]  /*0700*/  USHF.L.U32 UR5, UR4, 0xb, URZ ;  /* 0x0000000b04057899 */ /* 0x000fe400080006ff */
[----:B------:R-:W-:Y:S01]  /*0710*/  USHF.L.U32 UR4, UR4, 0x1, URZ ;  /* 0x0000000104047899 */ /* 0x000fe200080006ff */
[----:B------:R-:W-:Y:S01]  /*0720*/  ELECT P0, URZ, PT ;  /* 0x0000000000ff782f */ /* 0x000fe20003800000 */
[----:B--2---:R-:W-:Y:S01]  /*0730*/  ULEA UR7, UR7, UR9, 0x18 ;  /* 0x0000000907077291 */ /* 0x004fe2000f8ec0ff */
[----:B------:R-:W1:Y:S11]  /*0740*/  FENCE.VIEW.ASYNC.S ;  /* 0x00000000000073c6 */ /* 0x000e760000000000 */
[----:B-1----:R2:W1:Y:S01]  /*0750*/  SYNCS.EXCH.64 URZ, [UR7+0x40], UR10 ;  /* 0x0000400a07ff75b2 */ /* 0x0024620008000100 */
[----:B------:R2:W1:Y:S01]  /*0760*/  SYNCS.EXCH.64 URZ, [UR7+0x60], UR4 ;  /* 0x0000600407ff75b2 */ /* 0x0004620008000100 */
[----:B------:R2:W1:Y:S01]  /*0770*/  SYNCS.EXCH.64 URZ, [UR7+0x48], UR10 ;  /* 0x0000480a07ff75b2 */ /* 0x0004620008000100 */
[----:B------:R2:W1:Y:S01]  /*0780*/  SYNCS.EXCH.64 URZ, [UR7+0x68], UR4 ;  /* 0x0000680407ff75b2 */ /* 0x0004620008000100 */
[----:B------:R2:W1:Y:S01]  /*0790*/  SYNCS.EXCH.64 URZ, [UR7+0x50], UR10 ;  /* 0x0000500a07ff75b2 */ /* 0x0004620008000100 */
[----:B------:R2:W1:Y:S01]  /*07a0*/  SYNCS.EXCH.64 URZ, [UR7+0x70], UR4 ;  /* 0x0000700407ff75b2 */ /* 0x0004620008000100 */
[----:B------:R2:W1:Y:S01]  /*07b0*/  SYNCS.EXCH.64 URZ, [UR7+0x58], UR10 ;  /* 0x0000580a07ff75b2 */ /* 0x0004620008000100 */
[----:B------:R2:W1:Y:S02]  /*07c0*/  SYNCS.EXCH.64 URZ, [UR7+0x78], UR4 ;  /* 0x0000780407ff75b2 */ /* 0x0004640008000100 */
[----:B--2---:R-:W-:Y:S01]  /*07d0*/  NOP ;  /* 0x0000000000007918 */ /* 0x004fe20000000000 */
.L_x_10:
[----:B------:R-:W2:Y:S01]  /*07e0*/  SHFL.IDX PT, R2, R173, RZ, 0x1f ;  /* 0x00001fffad027589 */ /* 0x000ea200000e0000 */
[----:B------:R-:W-:Y:S01]  /*07f0*/  NOP ;  /* 0x0000000000007918 */ /* 0x000fe20000000000 */
[----:B--2---:R-:W-:-:S13]  /*0800*/  ISETP.NE.AND P0, PT, R2, 0x3, PT ;  /* 0x000000030200780c */ /* 0x004fda0003f05270 */
[----:B------:R-:W-:Y:S05]  /*0810*/  @P0 BRA `(.L_x_11) ;  /* 0x0000000000300947 */ /* 0x000fea0003800000 */
[----:B-1----:R-:W1:Y:S01]  /*0820*/  S2UR UR5, SR_CgaCtaId ;  /* 0x00000000000579c3 */ /* 0x002e620000008800 */
        /* <DEDUP_REMOVED lines=8> */
[----:B-1----:R2:W1:Y:S01]  /*08b0*/  SYNCS.EXCH.64 URZ, [UR5+0x80], UR10 ;  /* 0x0000800a05ff75b2 */ /* 0x0024620008000100 */
[----:B------:R2:W1:Y:S02]  /*08c0*/  SYNCS.EXCH.64 URZ, [UR5+0x88], UR10 ;  /* 0x0000880a05ff75b2 */ /* 0x0004640008000100 */
[----:B--2---:R-:W-:Y:S01]  /*08d0*/  NOP ;  /* 0x0000000000007918 */ /* 0x004fe20000000000 */
.L_x_11:
[----:B------:R-:W2:Y:S01]  /*08e0*/  SHFL.IDX PT, R2, R173, RZ, 0x1f ;  /* 0x00001fffad027589 */ /* 0x000ea200000e0000 */
[----:B------:R-:W-:Y:S01]  /*08f0*/  NOP ;  /* 0x0000000000007918 */ /* 0x000fe20000000000 */
[----:B--2---:R-:W-:-:S13]  /*0900*/  ISETP.NE.AND P0, PT, R2, 0x4, PT ;  /* 0x000000040200780c */ /* 0x004fda0003f05270 */
[----:B------:R-:W-:Y:S05]  /*0910*/  @P0 BRA `(.L_x_12) ;  /* 0x00000000004c0947 */ /* 0x000fea0003800000 */
[----:B-1----:R-:W1:Y:S01]  /*0920*/  S2UR UR5, SR_CgaCtaId ;  /* 0x00000000000579c3 */ /* 0x002e620000008800 */
[----:B------:R-:W-:Y:S01]  /*0930*/  UMOV UR9, 0x100 ;  /* 0x0000010000097882 */ /* 0x000fe20000000000 */
[----:B------:R-:W-:Y:S01]  /*0940*/  UMOV UR7, 0x400 ;  /* 0x0000040000077882 */ /* 0x000fe20000000000 */
[----:B------:R-:W-:Y:S01]  /*0950*/  USEL UR9, UR9, 0xe0, UP2 ;  /* 0x000000e009097887 */ /* 0x000fe20009000000 */
[----:B------:R-:W-:Y:S01]  /*0960*/  UMOV UR4, 0x1 ;  /* 0x0000000100047882 */ /* 0x000fe20000000000 */
[----:B------:R-:W-:Y:S01]  /*0970*/  ELECT P0, URZ, PT ;  /* 0x0000000000ff782f */ /* 0x000fe20003800000 */
[----:B------:R-:W-:-:S04]  /*0980*/  UIADD3 UR10, UPT, UPT, -UR4, 0x100000, URZ ;  /* 0x00100000040a7890 */ /* 0x000fc8000fffe1ff */
[----:B------:R-:W-:Y:S02]  /*0990*/  USHF.L.U32 UR11, UR10, 0xb, URZ ;  /* 0x0000000b0a0b7899 */ /* 0x000fe400080006ff */
[----:B------:R-:W-:Y:S02]  /*09a0*/  USHF.L.U32 UR10, UR10, 0x1, URZ ;  /* 0x000000010a0a7899 */ /* 0x000fe400080006ff */
[----:B------:R-:W-:-:S04]  /*09b0*/  UIADD3 UR12, UPT, UPT, -UR9, 0x100000, URZ ;  /* 0x00100000090c7890 */ /* 0x000fc8000fffe1ff */
[----:B------:R-:W-:Y:S02]  /*09c0*/  USHF.L.U32 UR13, UR12, 0xb, URZ ;  /* 0x0000000b0c0d7899 */ /* 0x000fe400080006ff */
[----:B------:R-:W-:Y:S02]  /*09d0*/  USHF.L.U32 UR12, UR12, 0x1, URZ ;  /* 0x000000010c0c7899 */ /* 0x000fe400080006ff */
[----:B-1----:R-:W-:Y:S01]  /*09e0*/  ULEA UR5, UR5, UR7, 0x18 ;  /* 0x0000000705057291 */ /* 0x002fe2000f8ec0ff */
[----:B------:R-:W1:Y:S11]  /*09f0*/  FENCE.VIEW.ASYNC.S ;  /* 0x00000000000073c6 */ /* 0x000e760000000000 */
[----:B-1----:R2:W1:Y:S01]  /*0a00*/  SYNCS.EXCH.64 URZ, [UR5+0x90], UR10 ;  /* 0x0000900a05ff75b2 */ /* 0x0024620008000100 */
[----:B------:R2:W1:Y:S01]  /*0a10*/  SYNCS.EXCH.64 URZ, [UR5+0xa0], UR12 ;  /* 0x0000a00c05ff75b2 */ /* 0x0004620008000100 */
[----:B------:R2:W1:Y:S01]  /*0a20*/  SYNCS.EXCH.64 URZ, [UR5+0x98], UR10 ;  /* 0x0000980a05ff75b2 */ /* 0x0004620008000100 */
[----:B------:R2:W1:Y:S02]  /*0a30*/  SYNCS.EXCH.64 URZ, [UR5+0xa8], UR12 ;  /* 0x0000a80c05ff75b2 */ /* 0x0004640008000100 */
[----:B--2---:R-:W-:Y:S01]  /*0a40*/  NOP ;  /* 0x0000000000007918 */ /* 0x004fe20000000000 */
.L_x_12:
        /* <DEDUP_REMOVED lines=20> */
[----:B------:R2:W1:Y:S02]  /*0b90*/  SYNCS.EXCH.64 URZ, [UR7+0xc8], UR4 ;  /* 0x0000c80407ff75b2 */ /* 0x0004640008000100 */
[----:B--2---:R-:W-:Y:S01]  /*0ba0*/  NOP ;  /* 0x0000000000007918 */ /* 0x004fe20000000000 */
.L_x_13:
        /* <DEDUP_REMOVED lines=18> */
.L_x_14:
[----:B-1----:R-:W1:Y:S01]  /*0cd0*/  S2UR UR5, SR_CTAID.X ;  /* 0x00000000000579c3 */ /* 0x002e620000002500 */
[----:B------:R-:W-:-:S05]  /*0ce0*/  CS2R.32 R170, SR_CgaSize ;  /* 0x0000000000aa7805 */ /* 0x000fca0000008a00 */
[----:B------:R-:W-:-:S05]  /*0cf0*/  IMAD R170, R170, -0xa0, RZ ;  /* 0xffffff60aaaa7824 */ /* 0x000fca00078e02ff */
[----:B------:R-:W-:-:S14]  /*0d00*/  R2UR UR9, R170 ;  /* 0x00000000aa0972ca */ /* 0x000fdc00000e0000 */
[----:B------:R-:W2:Y:S01]  /*0d10*/  LDCU UR9, c[0x0][UR9+0x2b0] ;  /* 0x00005600090977ac */ /* 0x000ea20008000800 */
[----:B------:R-:W-:Y:S01]  /*0d20*/  NOP ;  /* 0x0000000000007918 */ /* 0x000fe20000000000 */
[----:B------:R-:W-:-:S05]  /*0d30*/  CS2R.32 R170, SR_CgaSize ;  /* 0x0000000000aa7805 */ /* 0x000fca0000008a00 */
[----:B------:R-:W-:-:S05]  /*0d40*/  IMAD R170, R170, -0xa0, RZ ;  /* 0xffffff60aaaa7824 */ /* 0x000fca00078e02ff */
[----:B------:R-:W-:-:S14]  /*0d50*/  R2UR UR7, R170 ;  /* 0x00000000aa0772ca */ /* 0x000fdc00000e0000 */
[----:B------:R-:W3:Y:S01]  /*0d60*/  LDCU UR7, c[0x0][UR7+0x2b4] ;  /* 0x00005680070777ac */ /* 0x000ee20008000800 */
[----:B------:R-:W4:Y:S08]  /*0d70*/  S2UR UR4, SR_CTAID.Y ;  /* 0x00000000000479c3 */ /* 0x000f300000002600 */
[----:B------:R-:W3:Y:S01]  /*0d80*/  LDC R9, c[0x0][0xb24] ;  /* 0x0002c900ff097b82 */ /* 0x000ee20000000800 */
[----:B-1----:R-:W-:-:S02]  /*0d90*/  I2FP.F32.U32 R5, UR5 ;  /* 0x0000000500057c45 */ /* 0x002fc40008201000 */
[----:B------:R-:W-:-:S05]  /*0da0*/  CS2R.32 R3, SR_CgaSize ;  /* 0x0000000000037805 */ /* 0x000fca0000008a00 */
[----:B------:R-:W-:-:S06]  /*0db0*/  IMAD R3, R3, -0xa0, RZ ;  /* 0xffffff6003037824 */ /* 0x000fcc00078e02ff */
[----:B------:R-:W1:Y:S01]  /*0dc0*/  LDC R3, c[0x0][R3+0x2a0] ;  /* 0x0000a80003037b82 */ /* 0x000e620000000800 */
[----:B------:R-:W-:Y:S01]  /*0dd0*/  MOV R21, UR5 ;  /* 0x0000000500157c02 */ /* 0x000fe20008000f00 */
[----:B--2---:R-:W-:Y:S01]  /*0de0*/  FMUL R5, R5, UR9 ;  /* 0x0000000905057c20 */ /* 0x004fe20008400000 */
[----:B----4-:R-:W-:Y:S02]  /*0df0*/  I2FP.F32.U32 R4, UR4 ;  /* 0x0000000400047c45 */ /* 0x010fe40008201000 */
[----:B------:R-:W-:-:S05]  /*0e00*/  CS2R.32 R2, SR_CgaSize ;  /* 0x0000000000027805 */ /* 0x000fca0000008a00 */
[----:B------:R-:W-:-:S06]  /*0e10*/  IMAD R2, R2, -0xa0, RZ ;  /* 0xffffff6002027824 */ /* 0x000fcc00078e02ff */
[----:B------:R-:W2:Y:S01]  /*0e20*/  LDC R2, c[0x0][R2+0x2a4] ;  /* 0x0000a90002027b82 */ /* 0x000ea20000000800 */
[----:B------:R-:W4:Y:S01]  /*0e30*/  F2I.U32.TRUNC.NTZ R170, R5 ;  /* 0x0000000500aa7305 */ /* 0x000f22000020f000 */
[----:B------:R-:W-:Y:S01]  /*0e40*/  MOV R20, UR4 ;  /* 0x0000000400147c02 */ /* 0x000fe20008000f00 */
[----:B---3--:R-:W-:-:S05]  /*0e50*/  FMUL R4, R4, UR7 ;  /* 0x0000000704047c20 */ /* 0x008fca0008400000 */
[----:B------:R-:W-:Y:S01]  /*0e60*/  BAR.SYNC.DEFER_BLOCKING 0x0 ;  /* 0x0000000000007b1d */ /* 0x000fe20000010000 */
[----:B------:R-:W-:-:S05]  /*0e70*/  ISETP.GE.AND P0, PT, R9, 0x1, PT ;  /* 0x000000010900780c */ /* 0x000fca0003f06270 */
[----:B------:R-:W3:Y:S02]  /*0e80*/  F2I.U32.TRUNC.NTZ R147, R4 ;  /* 0x0000000400937305 */ /* 0x000ee4000020f000 */
[----:B------:R-:W2:Y:S01]  /*0e90*/  S2UR UR36, SR_CTAID.Z ;  /* 0x00000000002479c3 */ /* 0x000ea20000002700 */
[----:B----4-:R-:W-:-:S05]  /*0ea0*/  IADD3 R170, PT, PT, -R170, RZ, RZ ;  /* 0x000000ffaaaa7210 */ /* 0x010fca0007ffe1ff */
[----:B-1----:R-:W-:Y:S01]  /*0eb0*/  IMAD R170, R3, R170, UR5 ;  /* 0x0000000503aa7e24 */ /* 0x002fe2000f8e02aa */
[----:B---3--:R-:W-:-:S05]  /*0ec0*/  IADD3 R147, PT, PT, -R147, RZ, RZ ;  /* 0x000000ff93937210 */ /* 0x008fca0007ffe1ff */
[----:B--2---:R-:W-:Y:S01]  /*0ed0*/  IMAD R147, R2, R147, UR4 ;  /* 0x0000000402937e24 */ /* 0x004fe2000f8e0293 */
[----:B------:R-:W-:Y:S06]  /*0ee0*/  @!P0 BRA `(.L_x_15) ;  /* 0x0000000000b88947 */ /* 0x000fec0003800000 */
[----:B------:R-:W1:Y:S01]  /*0ef0*/  LDC.64 R4, c[0x0][0xb18] ;  /* 0x0002c600ff047b82 */ /* 0x000e620000000a00 */
[----:B------:R-:W-:-:S07]  /*0f00*/  ISETP.NE.AND P0, PT, R9, 0x1, PT ;  /* 0x000000010900780c */ /* 0x000fce0003f05270 */
[----:B------:R-:W2:Y:S08]  /*0f10*/  LDC R10, c[0x0][0xb0c] ;  /* 0x0002c300ff0a7b82 */ /* 0x000eb00000000800 */
[----:B------:R-:W3:Y:S08]  /*0f20*/  LDC R11, c[0x0][0x370] ;  /* 0x0000dc00ff0b7b82 */ /* 0x000ef00000000800 */
[----:B------:R-:W4:Y:S01]  /*0f30*/  LDC R12, c[0x0][0x374] ;  /* 0x0000dd00ff0c7b82 */ /* 0x000f220000000800 */
[----:B-1----:R-:W-:-:S07]  /*0f40*/  ISETP.NE.AND P1, PT, R4, 0x1, PT ;  /* 0x000000010400780c */ /* 0x002fce0003f25270 */
[----:B------:R-:W3:Y:S01]  /*0f50*/  LDC.64 R6, c[0x0][0xb10] ;  /* 0x0002c400ff067b82 */ /* 0x000ee20000000a00 */
[----:B--2---:R-:W-:-:S07]  /*0f60*/  ISETP.NE.AND P2, PT, R10, 0x1, PT ;  /* 0x000000010a00780c */ /* 0x004fce0003f45270 */
[----:B------:R-:W1:Y:S08]  /*0f70*/  LDC R8, c[0x0][0xb20] ;  /* 0x0002c800ff087b82 */ /* 0x000e700000000800 */
[----:B------:R-:W2:Y:S01]  /*0f80*/  LDC.64 R2, c[0x0][0xb28] ;  /* 0x0002ca00ff027b82 */ /* 0x000ea20000000a00 */
[----:B----4-:R-:W-:-:S04]  /*0f90*/  IMAD.HI.U32 R13, R12, R5, RZ ;  /* 0x000000050c0d7227 */ /* 0x010fc800078e00ff */
[----:B------:R-:W-:-:S04]  /*0fa0*/  IMAD.HI.U32 R5, R20, R5, RZ ;  /* 0x0000000514057227 */ /* 0x000fc800078e00ff */
[----:B---3--:R-:W-:-:S04]  /*0fb0*/  IMAD.HI.U32 R14, R11, R6, RZ ;  /* 0x000000060b0e7227 */ /* 0x008fc800078e00ff */
[C---:B------:R-:W-:Y:S01]  /*0fc0*/  IMAD.HI.U32 R16, R21.reuse, R6, RZ ;  /* 0x0000000615107227 */ /* 0x040fe200078e00ff */
[-C--:B------:R-:W-:Y:S02]  /*0fd0*/  @P2 SHF.R.U32.HI R11, RZ, R7.reuse, R14 ;  /* 0x00000007ff0b2219 */ /* 0x080fe4000001160e */
[-C--:B-1----:R-:W-:Y:S02]  /*0fe0*/  @P1 SHF.R.U32.HI R12, RZ, R8.reuse, R13 ;  /* 0x00000008ff0c1219 */ /* 0x082fe4000001160d */
[----:B------:R-:W-:Y:S02]  /*0ff0*/  SHF.R.U32.HI R5, RZ, R8, R5 ;  /* 0x00000008ff057219 */ /* 0x000fe40000011605 */
[----:B------:R-:W-:Y:S02]  /*1000*/  SHF.R.U32.HI R16, RZ, R7, R16 ;  /* 0x00000007ff107219 */ /* 0x000fe40000011610 */
[----:B------:R-:W-:Y:S01]  /*1010*/  SEL R5, R20, R5, !P1 ;  /* 0x0000000514057207 */ /* 0x000fe20004800000 */
[----:B--2---:R-:W-:Y:S01]  /*1020*/  IMAD.HI.U32 R14, R12, R2, RZ ;  /* 0x000000020c0e7227 */ /* 0x004fe200078e00ff */
[----:B------:R-:W-:-:S02]  /*1030*/  SEL R7, R21, R16, !P2 ;  /* 0x0000001015077207 */ /* 0x000fc40005000000 */
[----:B------:R-:W-:Y:S01]  /*1040*/  IADD3 R13, PT, PT, -R5, RZ, RZ ;  /* 0x000000ff050d7210 */ /* 0x000fe20007ffe1ff */
[----:B------:R-:W-:Y:S01]  /*1050*/  IMAD.HI.U32 R6, R11, R2, RZ ;  /* 0x000000020b067227 */ /* 0x000fe200078e00ff */
[----:B------:R-:W-:-:S03]  /*1060*/  @P0 SHF.R.U32.HI R12, RZ, R3, R14 ;  /* 0x00000003ff0c0219 */ /* 0x000fc6000001160e */
[----:B------:R-:W-:Y:S01]  /*1070*/  IMAD R13, R4, R13, R20 ;  /* 0x0000000d040d7224 */ /* 0x000fe200078e0214 */
[----:B------:R-:W-:Y:S01]  /*1080*/  @P0 SHF.R.U32.HI R11, RZ, R3, R6 ;  /* 0x00000003ff0b0219 */ /* 0x000fe20000011606 */
[----:B------:R-:W-:-:S04]  /*1090*/  IMAD R12, R12, R9, RZ ;  /* 0x000000090c0c7224 */ /* 0x000fc800078e02ff */
[----:B------:R-:W-:Y:S01]  /*10a0*/  IMAD R6, R11, R9, RZ ;  /* 0x000000090b067224 */ /* 0x000fe200078e02ff */
[----:B------:R-:W-:-:S04]  /*10b0*/  ISETP.GE.AND P1, PT, R5, R12, PT ;  /* 0x0000000c0500720c */ /* 0x000fc80003f26270 */
[----:B------:R-:W-:Y:S01]  /*10c0*/  ISETP.GE.OR P1, PT, R7, R6, P1 ;  /* 0x000000060700720c */ /* 0x000fe20000f26670 */
[----:B------:R-:W-:-:S05]  /*10d0*/  IMAD.HI.U32 R6, R5, R2, RZ ;  /* 0x0000000205067227 */ /* 0x000fca00078e00ff */
[----:B------:R-:W-:-:S04]  /*10e0*/  SHF.R.U32.HI R6, RZ, R3, R6 ;  /* 0x00000003ff067219 */ /* 0x000fc80000011606 */
[----:B------:R-:W-:-:S03]  /*10f0*/  SEL R6, R5, R6, !P0 ;  /* 0x0000000605067207 */ /* 0x000fc60004000000 */
[----:B------:R-:W-:Y:S01]  /*1100*/  @!P1 IMAD.HI.U32 R8, R7, R2, RZ ;  /* 0x0000000207089227 */ /* 0x000fe200078e00ff */
[----:B------:R-:W-:-:S04]  /*1110*/  IADD3 R2, PT, PT, -R6, RZ, RZ ;  /* 0x000000ff06027210 */ /* 0x000fc80007ffe1ff */
[----:B------:R-:W-:Y:S01]  /*1120*/  @!P1 SHF.R.U32.HI R8, RZ, R3, R8 ;  /* 0x00000003ff089219 */ /* 0x000fe20000011608 */
[----:B------:R-:W-:-:S03]  /*1130*/  IMAD R2, R9, R2, R5 ;  /* 0x0000000209027224 */ /* 0x000fc600078e0205 */
[----:B------:R-:W-:-:S05]  /*1140*/  @!P1 SEL R3, R7, R8, !P0 ;  /* 0x0000000807039207 */ /* 0x000fca0004000000 */
[--C-:B------:R-:W-:Y:S02]  /*1150*/  @!P1 IMAD.IADD R6, R6, 0x1, -R3.reuse ;  /* 0x0000000106069824 */ /* 0x100fe400078e0a03 */
[----:B------:R-:W-:Y:S01]  /*1160*/  @!P1 IMAD R3, R2, R11, R3 ;  /* 0x0000000b02039224 */ /* 0x000fe200078e0203 */
[----:B------:R-:W-:Y:S01]  /*1170*/  IADD3 R2, PT, PT, -R7, RZ, RZ ;  /* 0x000000ff07027210 */ /* 0x000fe20007ffe1ff */
[----:B------:R-:W-:Y:S02]  /*1180*/  @!P1 IMAD R5, R6, R9, R7 ;  /* 0x0000000906059224 */ /* 0x000fe400078e0207 */
[----:B------:R-:W-:Y:S02]  /*1190*/  @!P1 IMAD.MOV.U32 R7, RZ, RZ, R3 ;  /* 0x000000ffff079224 */ /* 0x000fe400078e0003 */
[----:B------:R-:W-:Y:S02]  /*11a0*/  IMAD R2, R10, R2, R21 ;  /* 0x000000020a027224 */ /* 0x000fe400078e0215 */
[----:B------:R-:W-:-:S02]  /*11b0*/  IMAD R20, R5, R4, R13 ;  /* 0x0000000405147224 */ /* 0x000fc400078e020d */
[----:B------:R-:W-:Y:S02]  /*11c0*/  IMAD R21, R7, R10, R2 ;  /* 0x0000000a07157224 */ /* 0x000fe400078e0202 */
.L_x_15:
[----:B------:R-:W1:Y:S01]  /*11d0*/  LDCU UR4, c[0x0][0xb30] ;  /* 0x00016600ff0477ac */ /* 0x000e620008000800 */
[----:B------:R-:W2:Y:S08]  /*11e0*/  S2UR UR37, SR_CgaCtaId ;  /* 0x00000000002579c3 */ /* 0x000eb00000008800 */
[----:B------:R-:W3:Y:S01]  /*11f0*/  LDC R72, c[0x0][0xb24] ;  /* 0x0002c900ff487b82 */ /* 0x000ee20000000800 */
[----:B-1----:R-:W-:-:S09]  /*1200*/  UISETP.NE.AND UP1, UPT, UR4, 0x1, UPT ;  /* 0x000000010400788c */ /* 0x002fd2000bf25270 */
[----:B--2---:R-:W-:Y:S05]  /*1210*/  BRA.U UP1, `(.L_x_16) ;  /* 0x0000000101407547 */ /* 0x004fea000b800000 */
[----:B------:R-:W1:Y:S08]  /*1220*/  LDC.64 R4, c[0x0][0xb10] ;  /* 0x0002c400ff047b82 */ /* 0x000e700000000a00 */
[----:B------:R-:W2:Y:S08]  /*1230*/  LDC.64 R2, c[0x0][0xb18] ;  /* 0x0002c600ff027b82 */ /* 0x000eb00000000a00 */
[----:B------:R-:W4:Y:S08]  /*1240*/  LDC R6, c[0x0][0xb20] ;  /* 0x0002c800ff067b82 */ /* 0x000f300000000800 */
[----:B------:R-:W3:Y:S01]  /*1250*/  LDC R8, c[0x0][0xb0c] ;  /* 0x0002c300ff087b82 */ /* 0x000ee20000000800 */
[----:B-1----:R-:W-:-:S05]  /*1260*/  IMAD.HI.U32 R4, R21, R4, RZ ;  /* 0x0000000415047227 */ /* 0x002fca00078e00ff */
[----:B------:R-:W-:Y:S01]  /*1270*/  SHF.R.U32.HI R4, RZ, R5, R4 ;  /* 0x00000005ff047219 */ /* 0x000fe20000011604 */
[----:B--2---:R-:W-:Y:S01]  /*1280*/  IMAD.HI.U32 R3, R20, R3, RZ ;  /* 0x0000000314037227 */ /* 0x004fe200078e00ff */
[----:B------:R-:W-:-:S04]  /*1290*/  ISETP.NE.AND P0, PT, R2, 0x1, PT ;  /* 0x000000010200780c */ /* 0x000fc80003f05270 */
[----:B----4-:R-:W-:-:S04]  /*12a0*/  SHF.R.U32.HI R3, RZ, R6, R3 ;  /* 0x00000006ff037219 */ /* 0x010fc80000011603 */
[----:B------:R-:W-:Y:S02]  /*12b0*/  SEL R3, R20, R3, !P0 ;  /* 0x0000000314037207 */ /* 0x000fe40004000000 */
[----:B---3--:R-:W-:-:S04]  /*12c0*/  ISETP.NE.AND P1, PT, R8, 0x1, PT ;  /* 0x000000010800780c */ /* 0x008fc80003f25270 */
[----:B------:R-:W-:-:S05]  /*12d0*/  SEL R4, R21, R4, !P1 ;  /* 0x0000000415047207 */ /* 0x000fca0004800000 */
[----:B------:R-:W-:Y:S02]  /*12e0*/  IMAD.IADD R5, R3, 0x1, -R4 ;  /* 0x0000000103057824 */ /* 0x000fe400078e0a04 */
[----:B------:R-:W-:Y:S02]  /*12f0*/  IMAD.IADD R3, R4, 0x1, -R3 ;  /* 0x0000000104037824 */ /* 0x000fe400078e0a03 */
[----:B------:R-:W-:Y:S02]  /*1300*/  IMAD R21, R5, R8, R21 ;  /* 0x0000000805157224 */ /* 0x000fe400078e0215 */
[----:B------:R-:W-:-:S07]  /*1310*/  IMAD R20, R3, R2, R20 ;  /* 0x0000000203147224 */ /* 0x000fce00078e0214 */
.L_x_16:
[----:B------:R-:W-:Y:S01]  /*1320*/  BAR.SYNC.DEFER_BLOCKING 0x0 ;  /* 0x0000000000007b1d */ /* 0x000fe20000010000 */
[----:B------:R-:W-:Y:S01]  /*1330*/  UISETP.NE.AND UP1, UPT, UR8, 0x2, UPT ;  /* 0x000000020800788c */ /* 0x000fe2000bf25270 */
[----:B------:R-:W-:Y:S02]  /*1340*/  ISETP.NE.OR P5, PT, R0, 0x2, !P5 ;  /* 0x000000020000780c */ /* 0x000fe40006fa5670 */
[----:B------:R-:W-:-:S06]  /*1350*/  LOP3.LUT R2, R185, 0x1f, RZ, 0xc0, !PT ;  /* 0x0000001fb9027812 */ /* 0x000fcc00078ec0ff */
[----:B------:R-:W-:Y:S05]  /*1360*/  BRA.U UP1, `(.L_x_17) ;  /* 0x00000011015c7547 */ /* 0x000fea000b800000 */
[----:B------:R-:W1:Y:S01]  /*1370*/  LDCU UR13, c[0x0][0x38c] ;  /* 0x00007180ff0d77ac */ /* 0x000e620008000800 */
[----:B------:R-:W2:Y:S01]  /*1380*/  LDC R9, c[0x0][0x370] ;  /* 0x0000dc00ff097b82 */ /* 0x000ea20000000800 */
[----:B------:R-:W-:Y:S01]  /*1390*/  PLOP3.LUT P1, PT, PT, PT, UP2, 0x80, 0x8 ;  /* 0x000000000008781c */ /* 0x000fe20003f2f028 */
[----:B------:R-:W-:Y:S01]  /*13a0*/  IMAD.MOV.U32 R15, RZ, RZ, 0x1 ;  /* 0x00000001ff0f7424 */ /* 0x000fe200078e00ff */
[----:B------:R-:W-:Y:S01]  /*13b0*/  ISETP.EQ.OR P4, PT, R2, RZ, P5 ;  /* 0x000000ff0200720c */ /* 0x000fe20002f82670 */
[----:B------:R-:W-:Y:S01]  /*13c0*/  IMAD.MOV.U32 R14, RZ, RZ, RZ ;  /* 0x000000ffff0e7224 */ /* 0x000fe200078e00ff */
[----:B------:R-:W-:Y:S02]  /*13d0*/  PLOP3.LUT P1, PT, P1, PT, PT, 0x8, 0x80 ;  /* 0x000000000080781c */ /* 0x000fe40000f2e170 */
[----:B------:R-:W-:Y:S01]  /*13e0*/  CS2R R12, SRZ ;  /* 0x00000000000c7805 */ /* 0x000fe2000001ff00 */
[----:B------:R-:W-:Y:S01]  /*13f0*/  IMAD.MOV.U32 R10, RZ, RZ, 0x1 ;  /* 0x00000001ff0a7424 */ /* 0x000fe200078e00ff */
[----:B------:R-:W4:Y:S01]  /*1400*/  LDC R0, c[0x0][0x374] ;  /* 0x0000dd00ff007b82 */ /* 0x000f220000000800 */
[----:B------:R-:W2:Y:S01]  /*1410*/  LDCU.64 UR22, c[0x0][0x348] ;  /* 0x00006900ff1677ac */ /* 0x000ea20008000a00 */
[----:B------:R-:W-:Y:S01]  /*1420*/  UMOV UR6, URZ ;  /* 0x000000ff00067c82 */ /* 0x000fe20008000000 */
[----:B-1----:R-:W-:-:S04]  /*1430*/  UIADD3 UR5, UPT, UPT, UR13, 0x1f, URZ ;  /* 0x0000001f0d057890 */ /* 0x002fc8000fffe0ff */
[----:B------:R-:W-:-:S04]  /*1440*/  USHF.R.S32.HI UR4, URZ, 0x1f, UR5 ;  /* 0x0000001fff047899 */ /* 0x000fc80008011405 */
[----:B------:R-:W-:-:S04]  /*1450*/  ULEA.HI UR4, UR4, UR5, URZ, 0x5 ;  /* 0x0000000504047291 */ /* 0x000fc8000f8f28ff */
[----:B------:R-:W-:Y:S02]  /*1460*/  USHF.R.S32.HI UR15, URZ, 0x5, UR4 ;  /* 0x00000005ff0f7899 */ /* 0x000fe40008011404 */
[----:B------:R-:W-:Y:S02]  /*1470*/  UIADD3 UR4, UPT, UPT, UR13, -0x1, URZ ;  /* 0xffffffff0d047890 */ /* 0x000fe4000fffe0ff */
[----:B------:R-:W-:Y:S02]  /*1480*/  UISETP.LT.U32.AND UP0, UPT, UR15, 0x4, UPT ;  /* 0x000000040f00788c */ /* 0x000fe4000bf01070 */
[----:B------:R-:W-:Y:S02]  /*1490*/  UISETP.GE.U32.AND UP1, UPT, UR4, -0x3f, UPT ;  /* 0xffffffc10400788c */ /* 0x000fe4000bf26070 */
[----:B------:R-:W-:Y:S02]  /*14a0*/  USEL UR14, UR15, 0x4, UP0 ;  /* 0x000000040f0e7887 */ /* 0x000fe40008000000 */
[----:B------:R-:W-:-:S02]  /*14b0*/  UIADD3 UR13, UPT, UPT, UR13, 0x3e, URZ ;  /* 0x0000003e0d0d7890 */ /* 0x000fc4000fffe0ff */
[----:B------:R-:W-:Y:S02]  /*14c0*/  UIADD3 UR5, UPT, UPT, UR14, -0x1, URZ ;  /* 0xffffffff0e057890 */ /* 0x000fe4000fffe0ff */
[----:B------:R-:W-:-:S03]  /*14d0*/  UIADD3 UR7, UPT, UPT, UR15, -UR14, URZ ;  /* 0x8000000e0f077290 */ /* 0x000fc6000fffe0ff */
[----:B------:R-:W-:-:S04]  /*14e0*/  @UP1 UIADD3 UR5, UPT, UPT, UR14, URZ, URZ ;  /* 0x000000ff0e051290 */ /* 0x000fc8000fffe0ff */
[----:B--2---:R-:W-:-:S12]  /*14f0*/  UIADD3 UR5, UPT, UPT, UR5, 0x1, URZ ;  /* 0x0000000105057890 */ /* 0x004fd8000fffe0ff */
.L_x_35:
[----:B------:R-:W-:Y:S01]  /*1500*/  UISETP.NE.AND UP0, UPT, UR37, URZ, UPT ;  /* 0x000000ff2500728c */ /* 0x000fe2000bf05270 */
[----:B------:R-:W1:Y:S08]  /*1510*/  S2UR UR37, SR_CgaCtaId ;  /* 0x00000000002579c3 */ /* 0x000e700000008800 */
[----:B------:R-:W-:Y:S05]  /*1520*/  BRA.U UP0, `(.L_x_18) ;  /* 0x0000000100347547 */ /* 0x000fea000b800000 */
[----:B------:R-:W2:Y:S01]  /*1530*/  S2R R2, SR_CgaCtaId ;  /* 0x0000000000027919 */ /* 0x000ea20000008800 */
[----:B------:R-:W-:-:S04]  /*1540*/  MOV R3, 0x400 ;  /* 0x0000040000037802 */ /* 0x000fc80000000f00 */
[----:B--2---:R-:W-:Y:S02]  /*1550*/  LEA R3, R2, R3, 0x18 ;  /* 0x0000000302037211 */ /* 0x004fe400078ec0ff */
[----:B------:R-:W-:-:S03]  /*1560*/  SHF.L.U32 R2, R10, 0x1f, RZ ;  /* 0x0000001f0a027819 */ /* 0x000fc600000006ff */
[----:B------:R-:W-:-:S04]  /*1570*/  IMAD R3, R12, 0x8, R3 ;  /* 0x000000080c037824 */ /* 0x000fc800078e0203 */
[----:B------:R-:W2:Y:S02]  /*1580*/  SYNCS.PHASECHK.TRANS64.TRYWAIT P0, [R3+URZ+0xe0], R2 ;  /* 0x0000e002030075a7 */ /* 0x000ea400080011ff */
[----:B--2---:R-:W-:Y:S05]  /*1590*/  @!P0 BRA `(.L_x_19) ;  /* 0x0000009800388947 */ /* 0x004fea0003800000 */
.L_x_126:
[----:B------:R-:W-:Y:S01]  /*15a0*/  VIADD R12, R12, 0x1 ;  /* 0x000000010c0c7836 */ /* 0x000fe20000000000 */
[----:B------:R2:W-:Y:S04]  /*15b0*/  SYNCS.ARRIVE.TRANS64.A1T0 RZ, [R3+URZ+0xd0], RZ ;  /* 0x0000d0ff03ff79a7 */ /* 0x0005e800081000ff */
[----:B------:R-:W-:-:S04]  /*15c0*/  ISETP.NE.AND P0, PT, R12, 0x2, PT ;  /* 0x000000020c00780c */ /* 0x000fc80003f05270 */
[----:B------:R-:W-:Y:S02]  /*15d0*/  SEL R12, R12, RZ, P0 ;  /* 0x000000ff0c0c7207 */ /* 0x000fe40000000000 */
[----:B--2---:R-:W-:-:S04]  /*15e0*/  SEL R3, RZ, 0x1, P0 ;  /* 0x00000001ff037807 */ /* 0x004fc80000000000 */
[----:B------:R-:W-:-:S07]  /*15f0*/  LOP3.LUT R10, R10, R3, RZ, 0x3c, !PT ;  /* 0x000000030a0a7212 */ /* 0x000fce00078e3cff */
.L_x_18:
[----:B------:R-:W-:Y:S01]  /*1600*/  UMOV UR4, 0x400 ;  /* 0x0000040000047882 */ /* 0x000fe20000000000 */
[----:B------:R-:W-:Y:S01]  /*1610*/  SHF.L.U32 R2, R15, 0x1f, RZ ;  /* 0x0000001f0f027819 */ /* 0x000fe200000006ff */
[----:B-1----:R-:W-:Y:S01]  /*1620*/  ULEA UR4, UR37, UR4, 0x18 ;  /* 0x0000000425047291 */ /* 0x002fe2000f8ec0ff */
[----:B------:R-:W-:Y:S01]  /*1630*/  R2UR UR35, R21 ;  /* 0x00000000152372ca */ /* 0x000fe200000e0000 */
[----:B------:R-:W-:Y:S01]  /*1640*/  UISETP.GE.U32.AND UP0, UPT, UR13, 0x3f, UPT ;  /* 0x0000003f0d00788c */ /* 0x000fe2000bf06070 */
[----:B------:R-:W-:Y:S01]  /*1650*/  R2UR UR11, R20 ;  /* 0x00000000140b72ca */ /* 0x000fe200000e0000 */
[----:B------:R-:W-:Y:S01]  /*1660*/  ULEA UR8, UR6, UR4, 0x3 ;  /* 0x0000000406087291 */ /* 0x000fe2000f8e18ff */
[----:B------:R-:W-:-:S08]  /*1670*/  UMOV UR24, URZ ;  /* 0x000000ff00187c82 */ /* 0x000fd00008000000 */
[----:B------:R1:W2:Y:S01]  /*1680*/  SYNCS.PHASECHK.TRANS64.TRYWAIT P0, [UR8+0x20], R2 ;  /* 0x00002002ff0075a7 */ /* 0x0002a20008001108 */
[----:B------:R-:W-:Y:S02]  /*1690*/  USHF.L.U32 UR35, UR35, 0x7, URZ ;  /* 0x0000000723237899 */ /* 0x000fe400080006ff */
[----:B------:R-:W-:Y:S01]  /*16a0*/  USHF.L.U32 UR11, UR11, 0x8, URZ ;  /* 0x000000080b0b7899 */ /* 0x000fe200080006ff */
[----:B------:R-:W-:Y:S11]  /*16b0*/  BRA.U !UP0, `(.L_x_20) ;  /* 0x0000000108a87547 */ /* 0x000ff6000b800000 */
[----:B------:R-:W-:Y:S01]  /*16c0*/  UMOV UR16, URZ ;  /* 0x000000ff00107c82 */ /* 0x000fe20008000000 */
[----:B------:R-:W-:-:S05]  /*16d0*/  UMOV UR17, UR6 ;  /* 0x0000000600117c82 */ /* 0x000fca0008000000 */
.L_x_25:
[----:B-1----:R-:W-:Y:S01]  /*16e0*/  ULEA UR33, UR17, UR4, 0x3 ;  /* 0x0000000411217291 */ /* 0x002fe2000f8e18ff */
[----:B--2---:R-:W-:Y:S01]  /*16f0*/  @!P5 MOV R3, 0x3000 ;  /* 0x000030000003d802 */ /* 0x004fe20000000f00 */
[----:B--2---:R-:W-:Y:S10]  /*1700*/  @P0 BRA `(.L_x_21) ;  /* 0x00000000000c0947 */ /* 0x004ff40003800000 */
[----:B------:R-:W-:-:S04]  /*1710*/  SHF.L.U32 R5, R15, 0x1f, RZ ;  /* 0x0000001f0f057819 */ /* 0x000fc800000006ff */
[----:B------:R-:W2:Y:S02]  /*1720*/  SYNCS.PHASECHK.TRANS64.TRYWAIT P0, [UR33+0x20], R5 ;  /* 0x00002005ff0075a7 */ /* 0x000ea40008001121 */
[----:B--2---:R-:W-:Y:S05]  /*1730*/  @!P0 BRA `(.L_x_22) ;  /* 0x0000009400e48947 */ /* 0x004fea0003800000 */
.L_x_21:
[----:B------:R2:W-:Y:S01]  /*1740*/  @!P5 SYNCS.ARRIVE.TRANS64 RZ, [UR33], R3 ;  /* 0x00000003ffffd9a7 */ /* 0x0005e20008000021 */
[----:B------:R-:W-:Y:S04]  /*1750*/  BSSY.RECONVERGENT B0, `(.L_x_23) ;  /* 0x0000003000007945 */ /* 0x000fe80003800200 */
[----:B------:R-:W-:Y:S05]  /*1760*/  @P4 BRA `(.L_x_24) ;  /* 0x0000000000044947 */ /* 0x000fea0003800000 */
[----:B------:R-:W-:Y:S05]  /*1770*/  BPT.TRAP 0x1 ;  /* 0x000000040000795c */ /* 0x000fea0000300000 */
.L_x_24:
[----:B------:R-:W-:Y:S05]  /*1780*/  BSYNC.RECONVERGENT B0 ;  /* 0x0000000000007941 */ /* 0x000fea0003800200 */
.L_x_23:
[----:B------:R-:W-:Y:S02]  /*1790*/  UIADD3 UR6, UPT, UPT, UR17, 0x1, URZ ;  /* 0x0000000111067890 */ /* 0x000fe4000fffe0ff */
[----:B------:R-:W-:Y:S02]  /*17a0*/  ULEA UR32, UR17, UR4, 0xc ;  /* 0x0000000411207291 */ /* 0x000fe4000f8e60ff */
[----:B------:R-:W-:Y:S02]  /*17b0*/  UISETP.NE.AND UP0, UPT, UR6, 0x4, UPT ;  /* 0x000000040600788c */ /* 0x000fe4000bf05270 */
[----:B------:R-:W-:Y:S02]  /*17c0*/  UIADD3 UR26, UP1, UPT, UR22, 0x80, URZ ;  /* 0x00000080161a7890 */ /* 0x000fe4000ff3e0ff */
[----:B------:R-:W-:Y:S02]  /*17d0*/  USEL UR9, URZ, 0x1, UP0 ;  /* 0x00000001ff097887 */ /* 0x000fe40008000000 */
[----:B------:R-:W-:-:S02]  /*17e0*/  USEL UR6, UR6, URZ, UP0 ;  /* 0x000000ff06067287 */ /* 0x000fc40008000000 */
[----:B------:R-:W-:Y:S02]  /*17f0*/  UIADD3 UR20, UP0, UPT, UR22, 0x180, URZ ;  /* 0x0000018016147890 */ /* 0x000fe4000ff1e0ff */
[----:B------:R-:W-:Y:S01]  /*1800*/  ULEA UR8, UR6, UR4, 0x3 ;  /* 0x0000000406087291 */ /* 0x000fe2000f8e18ff */
[----:B------:R-:W-:Y:S01]  /*1810*/  LOP3.LUT R15, R15, UR9, RZ, 0x3c, !PT ;  /* 0x000000090f0f7c12 */ /* 0x000fe2000f8e3cff */
[----:B------:R-:W-:Y:S02]  /*1820*/  USHF.L.U32 UR34, UR16, 0x5, URZ ;  /* 0x0000000510227899 */ /* 0x000fe400080006ff */
[----:B------:R-:W-:Y:S01]  /*1830*/  UIADD3.X UR27, UPT, UPT, URZ, UR23, URZ, UP1, !UPT ;  /* 0x00000017ff1b7290 */ /* 0x000fe20008ffe4ff */
[----:B-1----:R-:W-:Y:S01]  /*1840*/  SHF.L.U32 R2, R15, 0x1f, RZ ;  /* 0x0000001f0f027819 */ /* 0x002fe200000006ff */
[----:B------:R-:W-:Y:S02]  /*1850*/  UIADD3 UR32, UPT, UPT, UR32, 0xc400, URZ ;  /* 0x0000c40020207890 */ /* 0x000fe4000fffe0ff */
[----:B------:R-:W-:Y:S01]  /*1860*/  UIADD3.X UR21, UPT, UPT, URZ, UR23, URZ, UP0, !UPT ;  /* 0x00000017ff157290 */ /* 0x000fe200087fe4ff */
[----:B------:R1:W1:Y:S01]  /*1870*/  SYNCS.PHASECHK.TRANS64.TRYWAIT P0, [UR8+0x20], R2 ;  /* 0x00002002ff0075a7 */ /* 0x0002620008001108 */
[----:B------:R-:W-:Y:S01]  /*1880*/  ULEA UR8, UR17, UR4, 0xd ;  /* 0x0000000411087291 */ /* 0x000fe2000f8e68ff */
[----:B------:R-:W-:Y:S01]  /*1890*/  UMOV UR18, 0x0 ;  /* 0x0000000000127882 */ /* 0x000fe20000000000 */
[----:B------:R-:W-:-:S02]  /*18a0*/  UMOV UR19, 0x10000000 ;  /* 0x1000000000137882 */ /* 0x000fc40000000000 */
[----:B------:R-:W-:Y:S01]  /*18b0*/  UIADD3 UR8, UPT, UPT, UR8, 0x10400, URZ ;  /* 0x0001040008087890 */ /* 0x000fe2000fffe0ff */
[----:B------:R1:W-:Y:S01]  /*18c0*/  UTMALDG.3D [UR32], [UR26], desc[UR18] ;  /* 0x000012201a0075b4 */ /* 0x0003e20008011000 */
[----:B------:R-:W-:Y:S01]  /*18d0*/  UMOV UR12, UR36 ;  /* 0x00000024000c7c82 */ /* 0x000fe20008000000 */
[----:B------:R-:W-:Y:S01]  /*18e0*/  UMOV UR9, UR33 ;  /* 0x0000002100097c82 */ /* 0x000fe20008000000 */
[----:B------:R-:W-:Y:S01]  /*18f0*/  UMOV UR10, UR34 ;  /* 0x00000022000a7c82 */ /* 0x000fe20008000000 */
[----:B------:R-:W-:Y:S01]  /*1900*/  UIADD3 UR16, UPT, UPT, UR16, 0x1, URZ ;  /* 0x0000000110107890 */ /* 0x000fe2000fffe0ff */
[----:B------:R-:W-:Y:S01]  /*1910*/  UMOV UR24, UR5 ;  /* 0x0000000500187c82 */ /* 0x000fe20008000000 */
[----:B------:R-:W-:Y:S02]  /*1920*/  UMOV UR17, UR6 ;  /* 0x0000000600117c82 */ /* 0x000fe40008000000 */
[----:B------:R1:W-:Y:S01]  /*1930*/  UTMALDG.3D [UR8], [UR20], desc[UR18] ;  /* 0x00001208140075b4 */ /* 0x0003e20008011000 */
[----:B------:R-:W-:-:S09]  /*1940*/  UISETP.NE.AND UP0, UPT, UR16, UR5, UPT ;  /* 0x000000051000728c */ /* 0x000fd2000bf05270 */
[----:B------:R-:W-:Y:S05]  /*1950*/  BRA.U UP0, `(.L_x_25) ;  /* 0xfffffffd00607547 */ /* 0x000fea000b83ffff */
.L_x_20:
[----:B-1----:R-:W-:Y:S01]  /*1960*/  ULEA UR8, UR6, UR4, 0x3 ;  /* 0x0000000406087291 */ /* 0x002fe2000f8e18ff */
[----:B------:R-:W-:Y:S01]  /*1970*/  SHF.L.U32 R2, R15, 0x1f, RZ ;  /* 0x0000001f0f027819 */ /* 0x000fe200000006ff */
[----:B------:R-:W-:Y:S01]  /*1980*/  @!P1 SYNCS.ARRIVE.TRANS64.A1T0 RZ, [UR4+0x88], RZ ;  /* 0x000088ffffff99a7 */ /* 0x000fe20008100004 */
[----:B------:R-:W-:-:S06]  /*1990*/  UISETP.GT.AND UP0, UPT, UR15, UR14, UPT ;  /* 0x0000000e0f00728c */ /* 0x000fcc000bf04270 */
[----:B--2---:R1:W2:Y:S03]  /*19a0*/  SYNCS.PHASECHK.TRANS64.TRYWAIT P0, [UR8+0x20], R2 ;  /* 0x00002002ff0075a7 */ /* 0x0042a60008001108 */
[----:B------:R-:W-:Y:S05]  /*19b0*/  BRA.U !UP0, `(.L_x_26) ;  /* 0x0000000108ac7547 */ /* 0x000fea000b800000 */
[----:B------:R-:W-:Y:S01]  /*19c0*/  UIADD3 UR21, UPT, UPT, UR7, UR24, URZ ;  /* 0x0000001807157290 */ /* 0x000fe2000fffe0ff */
[----:B------:R-:W-:-:S11]  /*19d0*/  UMOV UR25, UR6 ;  /* 0x0000000600197c82 */ /* 0x000fd60008000000 */
.L_x_31:
[----:B-1----:R-:W-:Y:S01]  /*19e0*/  ULEA UR17, UR25, UR4, 0x3 ;  /* 0x0000000419117291 */ /* 0x002fe2000f8e18ff */
[----:B--2---:R-:W-:Y:S01]  /*19f0*/  @!P5 MOV R3, 0x3000 ;  /* 0x000030000003d802 */ /* 0x004fe20000000f00 */
[----:B--2---:R-:W-:Y:S10]  /*1a00*/  @P0 BRA `(.L_x_27) ;  /* 0x00000000000c0947 */ /* 0x004ff40003800000 */
[----:B------:R-:W-:-:S04]  /*1a10*/  SHF.L.U32 R5, R15, 0x1f, RZ ;  /* 0x0000001f0f057819 */ /* 0x000fc800000006ff */
[----:B------:R-:W2:Y:S02]  /*1a20*/  SYNCS.PHASECHK.TRANS64.TRYWAIT P0, [UR17+0x20], R5 ;  /* 0x00002005ff0075a7 */ /* 0x000ea40008001111 */
[----:B--2---:R-:W-:Y:S05]  /*1a30*/  @!P0 BRA `(.L_x_28) ;  /* 0x00000094003c8947 */ /* 0x004fea0003800000 */
.L_x_27:
[----:B------:R2:W-:Y:S01]  /*1a40*/  @!P5 SYNCS.ARRIVE.TRANS64 RZ, [UR17], R3 ;  /* 0x00000003ffffd9a7 */ /* 0x0005e20008000011 */
[----:B------:R-:W-:Y:S04]  /*1a50*/  BSSY.RECONVERGENT B0, `(.L_x_29) ;  /* 0x0000003000007945 */ /* 0x000fe80003800200 */
[----:B------:R-:W-:Y:S05]  /*1a60*/  @P4 BRA `(.L_x_30) ;  /* 0x0000000000044947 */ /* 0x000fea0003800000 */
[----:B------:R-:W-:Y:S05]  /*1a70*/  BPT.TRAP 0x1 ;  /* 0x000000040000795c */ /* 0x000fea0000300000 */
.L_x_30:
[----:B------:R-:W-:Y:S05]  /*1a80*/  BSYNC.RECONVERGENT B0 ;  /* 0x0000000000007941 */ /* 0x000fea0003800200 */
.L_x_29:
        /* <DEDUP_REMOVED lines=10> */
[----:B------:R-:W-:Y:S01]  /*1b30*/  UIADD3 UR16, UPT, UPT, UR16, 0xc400, URZ ;  /* 0x0000c40010107890 */ /* 0x000fe2000fffe0ff */
[----:B-1----:R-:W-:Y:S01]  /*1b40*/  SHF.L.U32 R2, R15, 0x1f, RZ ;  /* 0x0000001f0f027819 */ /* 0x002fe200000006ff */
[----:B------:R-:W-:Y:S02]  /*1b50*/  UIADD3.X UR31, UPT, UPT, URZ, UR23, URZ, UP1, !UPT ;  /* 0x00000017ff1f7290 */ /* 0x000fe40008ffe4ff */
[----:B------:R-:W-:Y:S01]  /*1b60*/  UIADD3.X UR29, UPT, UPT, URZ, UR23, URZ, UP0, !UPT ;  /* 0x00000017ff1d7290 */ /* 0x000fe200087fe4ff */
[----:B------:R1:W1:Y:S01]  /*1b70*/  SYNCS.PHASECHK.TRANS64.TRYWAIT P0, [UR8+0x20], R2 ;  /* 0x00002002ff0075a7 */ /* 0x0002620008001108 */
[----:B------:R-:W-:Y:S01]  /*1b80*/  ULEA UR8, UR25, UR4, 0xd ;  /* 0x0000000419087291 */ /* 0x000fe2000f8e68ff */
[----:B------:R-:W-:Y:S01]  /*1b90*/  UMOV UR26, 0x0 ;  /* 0x00000000001a7882 */ /* 0x000fe20000000000 */
[----:B------:R-:W-:-:S02]  /*1ba0*/  UMOV UR27, 0x10000000 ;  /* 0x10000000001b7882 */ /* 0x000fc40000000000 */
[----:B------:R-:W-:Y:S01]  /*1bb0*/  UIADD3 UR8, UPT, UPT, UR8, 0x10400, URZ ;  /* 0x0001040008087890 */ /* 0x000fe2000fffe0ff */
[----:B------:R-:W-:Y:S01]  /*1bc0*/  UMOV UR19, UR35 ;  /* 0x0000002300137c82 */ /* 0x000fe20008000000 */
[----:B------:R-:W-:Y:S01]  /*1bd0*/  UMOV UR20, UR36 ;  /* 0x0000002400147c82 */ /* 0x000fe20008000000 */
[----:B------:R-:W-:Y:S01]  /*1be0*/  UMOV UR12, UR36 ;  /* 0x00000024000c7c82 */ /* 0x000fe20008000000 */
[----:B------:R-:W-:Y:S01]  /*1bf0*/  UMOV UR9, UR17 ;  /* 0x0000001100097c82 */ /* 0x000fe20008000000 */
[----:B------:R-:W-:Y:S01]  /*1c00*/  UMOV UR10, UR18 ;  /* 0x00000012000a7c82 */ /* 0x000fe20008000000 */
[----:B------:R1:W-:Y:S01]  /*1c10*/  UTMALDG.3D [UR16], [UR30], desc[UR26] ;  /* 0x00001a101e0075b4 */ /* 0x0003e20008011000 */
[----:B------:R-:W-:Y:S01]  /*1c20*/  UIADD3 UR24, UPT, UPT, UR24, 0x1, URZ ;  /* 0x0000000118187890 */ /* 0x000fe2000fffe0ff */
[----:B------:R-:W-:-:S03]  /*1c30*/  UMOV UR25, UR6 ;  /* 0x0000000600197c82 */ /* 0x000fc60008000000 */
[----:B------:R-:W-:Y:S01]  /*1c40*/  UISETP.NE.AND UP0, UPT, UR24, UR21, UPT ;  /* 0x000000151800728c */ /* 0x000fe2000bf05270 */
[----:B------:R1:W-:Y:S08]  /*1c50*/  UTMALDG.3D [UR8], [UR28], desc[UR26] ;  /* 0x00001a081c0075b4 */ /* 0x0003f00008011000 */
[----:B------:R-:W-:Y:S05]  /*1c60*/  BRA.U UP0, `(.L_x_31) ;  /* 0xfffffffd005c7547 */ /* 0x000fea000b83ffff */
.L_x_26:
[C---:B-1----:R-:W-:Y:S01]  /*1c70*/  LEA R2, R14.reuse, UR4, 0x3 ;  /* 0x000000040e027c11 */ /* 0x042fe2000f8e18ff */
[----:B------:R-:W-:Y:S01]  /*1c80*/  NOP ;  /* 0x0000000000007918 */ /* 0x000fe20000000000 */
[----:B--2---:R-:W-:Y:S02]  /*1c90*/  SHF.L.U32 R3, R13, 0x1f, RZ ;  /* 0x0000001f0d037819 */ /* 0x004fe400000006ff */
[----:B------:R-:W-:Y:S02]  /*1ca0*/  LEA R4, R14, UR4, 0x4 ;  /* 0x000000040e047c11 */ /* 0x000fe4000f8e20ff */
[----:B------:R-:W1:Y:S02]  /*1cb0*/  SYNCS.PHASECHK.TRANS64.TRYWAIT P0, [R2+URZ+0x90], R3 ;  /* 0x00009003020075a7 */ /* 0x000e6400080011ff */
[----:B-1----:R-:W-:Y:S05]  /*1cc0*/  @!P0 BRA `(.L_x_32) ;  /* 0x0000009000b08947 */ /* 0x002fea0003800000 */
.L_x_129:
[----:B------:R-:W2:Y:S01]  /*1cd0*/  LDS.128 R4, [R4+0x100] ;  /* 0x0001000004047984 */ /* 0x000ea20000000c00 */
[----:B---3--:R-:W-:Y:S01]  /*1ce0*/  ISETP.GE.AND P0, PT, R72, 0x1, PT ;  /* 0x000000014800780c */ /* 0x008fe20003f06270 */
[----:B-1----:R-:W-:Y:S01]  /*1cf0*/  VIADD R2, R2, 0xa0 ;  /* 0x000000a002027836 */ /* 0x002fe20000000000 */
[----:B------:R-:W-:Y:S01]  /*1d00*/  @!PT LDS RZ, [RZ] ;  /* 0x00000000fffff984 */ /* 0x000fe20000000800 */
[----:B------:R-:W-:Y:S01]  /*1d10*/  @!PT LDS RZ, [RZ] ;  /* 0x00000000fffff984 */ /* 0x000fe20000000800 */
[----:B------:R-:W-:Y:S01]  /*1d20*/  @!PT LDS RZ, [RZ] ;  /* 0x00000000fffff984 */ /* 0x000fe20000000800 */
[----:B------:R-:W-:Y:S01]  /*1d30*/  @!PT LDS RZ, [RZ] ;  /* 0x00000000fffff984 */ /* 0x000fe20000000800 */
[----:B------:R1:W-:Y:S06]  /*1d40*/  MEMBAR.ALL.CTA ;  /* 0x0000000000007992 */ /* 0x0003ec0000008000 */
[----:B-1----:R-:W1:Y:S01]  /*1d50*/  FENCE.VIEW.ASYNC.S ;  /* 0x00000000000073c6 */ /* 0x002e620000000000 */
[----:B------:R-:W-:-:S04]  /*1d60*/  PRMT R2, RZ, 0x654, R2 ;  /* 0x00000654ff027816 */ /* 0x000fc80000000002 */
[----:B-1----:R1:W-:Y:S01]  /*1d70*/  SYNCS.ARRIVE.TRANS64.RED.A1T0 RZ, [R2+URZ], RZ ;  /* 0x000000ff02ff79a7 */ /* 0x0023e200081004ff */
[----:B--2---:R-:W-:-:S13]  /*1d80*/  LOP3.LUT P2, RZ, R6, 0x1, RZ, 0xc0, !PT ;  /* 0x0000000106ff7812 */ /* 0x004fda000784c0ff */
[----:B------:R-:W-:Y:S01]  /*1d90*/  @P2 SHF.R.U32.HI R3, RZ, 0x10, R5 ;  /* 0x00000010ff032819 */ /* 0x000fe20000011605 */
[----:B------:R-:W-:Y:S01]  /*1da0*/  VOTEU.ANY UP0, P2 ;  /* 0x0000000000ff7886 */ /* 0x000fe20001000100 */
[----:B------:R-:W-:Y:S02]  /*1db0*/  @P2 MOV R11, R4 ;  /* 0x00000004000b2202 */ /* 0x000fe40000000f00 */
[----:B------:R-:W-:Y:S02]  /*1dc0*/  @P2 R2UR.BROADCAST UR8, R3 ;  /* 0x00000000030822ca */ /* 0x000fe400008e0000 */
[----:B------:R-:W-:-:S11]  /*1dd0*/  @P2 LOP3.LUT R8, R5, 0xffff, RZ, 0xc0, !PT ;  /* 0x0000ffff05082812 */ /* 0x000fd600078ec0ff */
[----:B------:R-:W-:Y:S01]  /*1de0*/  @UP0 UMOV UR36, UR8 ;  /* 0x0000000800240c82 */ /* 0x000fe20008000000 */
[----:B-1----:R-:W-:Y:S05]  /*1df0*/  @!P0 BRA `(.L_x_33) ;  /* 0x0000000000b88947 */ /* 0x002fea0003800000 */
[----:B------:R-:W4:Y:S01]  /*1e00*/  LDC.64 R4, c[0x0][0xb18] ;  /* 0x0002c600ff047b82 */ /* 0x000f220000000a00 */
[----:B------:R-:W-:-:S07]  /*1e10*/  ISETP.NE.AND P3, PT, R72, 0x1, PT ;  /* 0x000000014800780c */ /* 0x000fce0003f65270 */
[----:B------:R-:W1:Y:S08]  /*1e20*/  LDC.64 R6, c[0x0][0xb10] ;  /* 0x0002c400ff067b82 */ /* 0x000e700000000a00 */
[----:B------:R-:W2:Y:S08]  /*1e30*/  LDC R16, c[0x0][0xb20] ;  /* 0x0002c800ff107b82 */ /* 0x000eb00000000800 */
[----:B------:R-:W3:Y:S01]  /*1e40*/  LDC R18, c[0x0][0xb0c] ;  /* 0x0002c300ff127b82 */ /* 0x000ee20000000800 */
[----:B----4-:R-:W-:Y:S01]  /*1e50*/  IMAD.HI.U32 R17, R0, R5, RZ ;  /* 0x0000000500117227 */ /* 0x010fe200078e00ff */
[----:B------:R-:W-:-:S03]  /*1e60*/  ISETP.NE.AND P0, PT, R4, 0x1, PT ;  /* 0x000000010400780c */ /* 0x000fc60003f05270 */
[----:B------:R-:W-:-:S03]  /*1e70*/  IMAD.HI.U32 R5, R8, R5, RZ ;  /* 0x0000000508057227 */ /* 0x000fc600078e00ff */
[----:B------:R-:W4:Y:S01]  /*1e80*/  LDC.64 R2, c[0x0][0xb28] ;  /* 0x0002ca00ff027b82 */ /* 0x000f220000000a00 */
[----:B-1----:R-:W-:-:S04]  /*1e90*/  IMAD.HI.U32 R20, R9, R6, RZ ;  /* 0x0000000609147227 */ /* 0x002fc800078e00ff */
[----:B------:R-:W-:Y:S01]  /*1ea0*/  IMAD.HI.U32 R22, R11, R6, RZ ;  /* 0x000000060b167227 */ /* 0x000fe200078e00ff */
[----:B------:R-:W-:Y:S02]  /*1eb0*/  SHF.R.U32.HI R20, RZ, R7, R20 ;  /* 0x00000007ff147219 */ /* 0x000fe40000011614 */
[-C--:B--2---:R-:W-:Y:S02]  /*1ec0*/  SHF.R.U32.HI R17, RZ, R16.reuse, R17 ;  /* 0x00000010ff117219 */ /* 0x084fe40000011611 */
[----:B------:R-:W-:Y:S02]  /*1ed0*/  SHF.R.U32.HI R5, RZ, R16, R5 ;  /* 0x00000010ff057219 */ /* 0x000fe40000011605 */
[----:B------:R-:W-:Y:S02]  /*1ee0*/  SEL R17, R0, R17, !P0 ;  /* 0x0000001100117207 */ /* 0x000fe40004000000 */
[----:B------:R-:W-:Y:S02]  /*1ef0*/  SHF.R.U32.HI R22, RZ, R7, R22 ;  /* 0x00000007ff167219 */ /* 0x000fe40000011616 */
[----:B---3--:R-:W-:-:S02]  /*1f00*/  ISETP.NE.AND P1, PT, R18, 0x1, PT ;  /* 0x000000011200780c */ /* 0x008fc40003f25270 */
[----:B------:R-:W-:Y:S02]  /*1f10*/  SEL R5, R8, R5, !P0 ;  /* 0x0000000508057207 */ /* 0x000fe40004000000 */
[----:B------:R-:W-:Y:S02]  /*1f20*/  SEL R19, R9, R20, !P1 ;  /* 0x0000001409137207 */ /* 0x000fe40004800000 */
[----:B------:R-:W-:Y:S01]  /*1f30*/  SEL R7, R11, R22, !P1 ;  /* 0x000000160b077207 */ /* 0x000fe20004800000 */
[----:B----4-:R-:W-:-:S04]  /*1f40*/  IMAD.HI.U32 R20, R17, R2, RZ ;  /* 0x0000000211147227 */ /* 0x010fc800078e00ff */
[----:B------:R-:W-:Y:S01]  /*1f50*/  IMAD.HI.U32 R6, R19, R2, RZ ;  /* 0x0000000213067227 */ /* 0x000fe200078e00ff */
[----:B------:R-:W-:-:S04]  /*1f60*/  @P3 SHF.R.U32.HI R17, RZ, R3, R20 ;  /* 0x00000003ff113219 */ /* 0x000fc80000011614 */
[----:B------:R-:W-:Y:S01]  /*1f70*/  @P3 SHF.R.U32.HI R19, RZ, R3, R6 ;  /* 0x00000003ff133219 */ /* 0x000fe20000011606 */
[----:B------:R-:W-:-:S04]  /*1f80*/  IMAD R17, R72, R17, RZ ;  /* 0x0000001148117224 */ /* 0x000fc800078e02ff */
[----:B------:R-:W-:Y:S01]  /*1f90*/  IMAD R6, R72, R19, RZ ;  /* 0x0000001348067224 */ /* 0x000fe200078e02ff */
[C---:B------:R-:W-:Y:S02]  /*1fa0*/  ISETP.GE.AND P0, PT, R5.reuse, R17, PT ;  /* 0x000000110500720c */ /* 0x040fe40003f06270 */
[----:B------:R-:W-:Y:S02]  /*1fb0*/  IADD3 R17, PT, PT, -R5, RZ, RZ ;  /* 0x000000ff05117210 */ /* 0x000fe40007ffe1ff */
[----:B------:R-:W-:Y:S01]  /*1fc0*/  ISETP.GE.OR P0, PT, R7, R6, P0 ;  /* 0x000000060700720c */ /* 0x000fe20000706670 */
[----:B------:R-:W-:-:S04]  /*1fd0*/  IMAD.HI.U32 R6, R5, R2, RZ ;  /* 0x0000000205067227 */ /* 0x000fc800078e00ff */
[----:B------:R-:W-:Y:S01]  /*1fe0*/  IMAD R8, R4, R17, R8 ;  /* 0x0000001104087224 */ /* 0x000fe200078e0208 */
[----:B------:R-:W-:-:S04]  /*1ff0*/  SHF.R.U32.HI R6, RZ, R3, R6 ;  /* 0x00000003ff067219 */ /* 0x000fc80000011606 */
[----:B------:R-:W-:-:S03]  /*2000*/  SEL R6, R5, R6, !P3 ;  /* 0x0000000605067207 */ /* 0x000fc60005800000 */
[----:B------:R-:W-:-:S04]  /*2010*/  @!P0 IMAD.HI.U32 R16, R7, R2, RZ ;  /* 0x0000000207108227 */ /* 0x000fc800078e00ff */
[----:B------:R-:W-:Y:S01]  /*2020*/  IMAD.MOV R2, RZ, RZ, -R6 ;  /* 0x000000ffff027224 */ /* 0x000fe200078e0a06 */
[----:B------:R-:W-:-:S03]  /*2030*/  @!P0 SHF.R.U32.HI R16, RZ, R3, R16 ;  /* 0x00000003ff108219 */ /* 0x000fc60000011610 */
[----:B------:R-:W-:Y:S01]  /*2040*/  IMAD R2, R72, R2, R5 ;  /* 0x0000000248027224 */ /* 0x000fe200078e0205 */
        /* <DEDUP_REMOVED lines=9> */
.L_x_33:
[----:B------:R-:W1:Y:S02]  /*20e0*/  LDCU UR8, c[0x0][0xb30] ;  /* 0x00016600ff0877ac */ /* 0x000e640008000800 */
[----:B-1----:R-:W-:-:S09]  /*20f0*/  UISETP.NE.AND UP0, UPT, UR8, 0x1, UPT ;  /* 0x000000010800788c */ /* 0x002fd2000bf05270 */
[----:B------:R-:W-:Y:S05]  /*2100*/  BRA.U UP0, `(.L_x_34) ;  /* 0x0000000100407547 */ /* 0x000fea000b800000 */
[----:B------:R-:W1:Y:S08]  /*2110*/  LDC.64 R4, c[0x0][0xb10] ;  /* 0x0002c400ff047b82 */ /* 0x000e700000000a00 */
[----:B------:R-:W2:Y:S08]  /*2120*/  LDC.64 R2, c[0x0][0xb18] ;  /* 0x0002c600ff027b82 */ /* 0x000eb00000000a00 */
[----:B------:R-:W3:Y:S08]  /*2130*/  LDC R6, c[0x0][0xb20] ;  /* 0x0002c800ff067b82 */ /* 0x000ef00000000800 */
[----:B------:R-:W4:Y:S01]  /*2140*/  LDC R16, c[0x0][0xb0c] ;  /* 0x0002c300ff107b82 */ /* 0x000f220000000800 */
[----:B-1----:R-:W-:-:S05]  /*2150*/  IMAD.HI.U32 R4, R11, R4, RZ ;  /* 0x000000040b047227 */ /* 0x002fca00078e00ff */
[----:B------:R-:W-:Y:S01]  /*2160*/  SHF.R.U32.HI R4, RZ, R5, R4 ;  /* 0x00000005ff047219 */ /* 0x000fe20000011604 */
[----:B--2---:R-:W-:Y:S01]  /*2170*/  IMAD.HI.U32 R3, R8, R3, RZ ;  /* 0x0000000308037227 */ /* 0x004fe200078e00ff */
[----:B------:R-:W-:-:S04]  /*2180*/  ISETP.NE.AND P0, PT, R2, 0x1, PT ;  /* 0x000000010200780c */ /* 0x000fc80003f05270 */
[----:B---3--:R-:W-:-:S04]  /*2190*/  SHF.R.U32.HI R3, RZ, R6, R3 ;  /* 0x00000006ff037219 */ /* 0x008fc80000011603 */
[----:B------:R-:W-:Y:S02]  /*21a0*/  SEL R3, R8, R3, !P0 ;  /* 0x0000000308037207 */ /* 0x000fe40004000000 */
[----:B----4-:R-:W-:-:S04]  /*21b0*/  ISETP.NE.AND P1, PT, R16, 0x1, PT ;  /* 0x000000011000780c */ /* 0x010fc80003f25270 */
[----:B------:R-:W-:-:S05]  /*21c0*/  SEL R4, R11, R4, !P1 ;  /* 0x000000040b047207 */ /* 0x000fca0004800000 */
[----:B------:R-:W-:Y:S02]  /*21d0*/  IMAD.IADD R5, R3, 0x1, -R4 ;  /* 0x0000000103057824 */ /* 0x000fe400078e0a04 */
[----:B------:R-:W-:Y:S02]  /*21e0*/  IMAD.IADD R3, R4, 0x1, -R3 ;  /* 0x0000000104037824 */ /* 0x000fe400078e0a03 */
[----:B------:R-:W-:Y:S02]  /*21f0*/  IMAD R11, R5, R16, R11 ;  /* 0x00000010050b7224 */ /* 0x000fe400078e020b */
[----:B------:R-:W-:-:S07]  /*2200*/  IMAD R8, R3, R2, R8 ;  /* 0x0000000203087224 */ /* 0x000fce00078e0208 */
.L_x_34:
[----:B------:R-:W-:Y:S01]  /*2210*/  VIADD R14, R14, 0x1 ;  /* 0x000000010e0e7836 */ /* 0x000fe20000000000 */
[----:B------:R-:W-:Y:S01]  /*2220*/  PLOP3.LUT P1, PT, PT, PT, PT, 0x80, 0x8 ;  /* 0x000000000008781c */ /* 0x000fe20003f2f070 */
[----:B------:R-:W-:Y:S02]  /*2230*/  IMAD.IADD R21, R11, 0x1, R170 ;  /* 0x000000010b157824 */ /* 0x000fe400078e02aa */
[----:B------:R-:W-:Y:S01]  /*2240*/  IMAD.IADD R20, R8, 0x1, R147 ;  /* 0x0000000108147824 */ /* 0x000fe200078e0293 */
[----:B------:R-:W-:-:S04]  /*2250*/  ISETP.NE.AND P0, PT, R14, 0x2, PT ;  /* 0x000000020e00780c */ /* 0x000fc80003f05270 */
[----:B------:R-:W-:Y:S02]  /*2260*/  SEL R2, RZ, 0x1, P0 ;  /* 0x00000001ff027807 */ /* 0x000fe40000000000 */
[----:B------:R-:W-:Y:S02]  /*2270*/  SEL R14, R14, RZ, P0 ;  /* 0x000000ff0e0e7207 */ /* 0x000fe40000000000 */
[----:B------:R-:W-:Y:S01]  /*2280*/  LOP3.LUT R13, R13, R2, RZ, 0x3c, !PT ;  /* 0x000000020d0d7212 */ /* 0x000fe200078e3cff */
[----:B------:R-:W-:Y:S06]  /*2290*/  @P2 BRA `(.L_x_35) ;  /* 0xfffffff000982947 */ /* 0x000fec000383ffff */
[----:B------:R-:W-:Y:S01]  /*22a0*/  UIADD3 UR4, UPT, UPT, UR4, 0x20, URZ ;  /* 0x0000002004047890 */ /* 0x000fe2000fffe0ff */
[----:B------:R-:W-:-:S03]  /*22b0*/  SHF.L.U32 R3, R15, 0x1f, RZ ;  /* 0x0000001f0f037819 */ /* 0x000fc600000006ff */
[----:B------:R-:W-:-:S09]  /*22c0*/  ULEA UR5, UR6, UR4, 0x3 ;  /* 0x0000000406057291 */ /* 0x000fd2000f8e18ff */
[----:B------:R-:W1:Y:S02]  /*22d0*/  SYNCS.PHASECHK.TRANS64.TRYWAIT P0, [UR5], R3 ;  /* 0x00000003ff0075a7 */ /* 0x000e640008001105 */
[----:B-1----:R-:W-:Y:S05]  /*22e0*/  @!P0 BRA `(.L_x_36) ;  /* 0x0000008c003c8947 */ /* 0x002fea0003800000 */
.L_x_131:
[----:B------:R-:W-:-:S04]  /*22f0*/  UIADD3 UR6, UPT, UPT, UR6, 0x1, URZ ;  /* 0x0000000106067890 */ /* 0x000fc8000fffe0ff */
[----:B------:R-:W-:-:S04]  /*2300*/  UISETP.NE.AND UP0, UPT, UR6, 0x4, UPT ;  /* 0x000000040600788c */ /* 0x000fc8000bf05270 */
[----:B------:R-:W-:Y:S02]  /*2310*/  USEL UR7, URZ, 0x1, UP0 ;  /* 0x00000001ff077887 */ /* 0x000fe40008000000 */
[----:B------:R-:W-:-:S04]  /*2320*/  USEL UR6, UR6, URZ, UP0 ;  /* 0x000000ff06067287 */ /* 0x000fc80008000000 */
[----:B------:R-:W-:Y:S01]  /*2330*/  ULEA UR5, UR6, UR4, 0x3 ;  /* 0x0000000406057291 */ /* 0x000fe2000f8e18ff */
[----:B------:R-:W-:-:S04]  /*2340*/  LOP3.LUT R2, R15, UR7, RZ, 0x3c, !PT ;  /* 0x000000070f027c12 */ /* 0x000fc8000f8e3cff */
[----:B-1----:R-:W-:-:S04]  /*2350*/  SHF.L.U32 R3, R2, 0x1f, RZ ;  /* 0x0000001f02037819 */ /* 0x002fc800000006ff */
[----:B------:R-:W1:Y:S02]  /*2360*/  SYNCS.PHASECHK.TRANS64.TRYWAIT P0, [UR5], R3 ;  /* 0x00000003ff0075a7 */ /* 0x000e640008001105 */
[----:B-1----:R-:W-:Y:S05]  /*2370*/  @!P0 BRA `(.L_x_37) ;  /* 0x0000008c00308947 */ /* 0x002fea0003800000 */
.L_x_133:
        /* <DEDUP_REMOVED lines=9> */
.L_x_135:
[----:B------:R-:W-:-:S04]  /*2410*/  UIADD3 UR6, UPT, UPT, UR6, 0x1, URZ ;  /* 0x0000000106067890 */ /* 0x000fc8000fffe0ff */
[----:B------:R-:W-:-:S04]  /*2420*/  UISETP.NE.AND UP0, UPT, UR6, 0x4, UPT ;  /* 0x000000040600788c */ /* 0x000fc8000bf05270 */
[----:B------:R-:W-:Y:S02]  /*2430*/  USEL UR5, URZ, 0x1, UP0 ;  /* 0x00000001ff057887 */ /* 0x000fe40008000000 */
[----:B------:R-:W-:-:S04]  /*2440*/  USEL UR6, UR6, URZ, UP0 ;  /* 0x000000ff06067287 */ /* 0x000fc80008000000 */
[----:B------:R-:W-:Y:S01]  /*2450*/  ULEA UR6, UR6, UR4, 0x3 ;  /* 0x0000000406067291 */ /* 0x000fe2000f8e18ff */
[----:B-1----:R-:W-:-:S04]  /*2460*/  LOP3.LUT R3, R2, UR5, RZ, 0x3c, !PT ;  /* 0x0000000502037c12 */ /* 0x002fc8000f8e3cff */
[----:B------:R-:W-:Y:S01]  /*2470*/  SHF.L.U32 R3, R3, 0x1f, RZ ;  /* 0x0000001f03037819 */ /* 0x000fe200000006ff */
[----:B----4-:R-:W-:-:S07]  /*2480*/  IMAD.U32 R0, RZ, RZ, UR6 ;  /* 0x00000006ff007e24 */ /* 0x010fce000f8e00ff */
.L_x_39:
[----:B-1----:R1:W2:Y:S02]  /*2490*/  SYNCS.PHASECHK.TRANS64.TRYWAIT P0, [R0+URZ], R3 ;  /* 0x00000003000075a7 */ /* 0x0022a400080011ff */
[----:B--2---:R-:W-:Y:S05]  /*24a0*/  @!P0 NANOSLEEP.SYNCS 0x989680 ;  /* 0x009896800000895d */ /* 0x004fea0003900000 */
[----:B------:R-:W2:Y:S02]  /*24b0*/  @!P0 SYNCS.PHASECHK.TRANS64 P0, [R0+URZ], R3 ;  /* 0x00000003000085a7 */ /* 0x000ea400080010ff */
[----:B--2---:R-:W-:Y:S05]  /*24c0*/  @P0 EXIT ;  /* 0x000000000000094d */ /* 0x004fea0003800000 */
[----:B------:R-:W-:Y:S05]  /*24d0*/  BRA `(.L_x_39) ;  /* 0xfffffffc00ec7947 */ /* 0x000fea000383ffff */
.L_x_17:
[----:B------:R-:W-:-:S04]  /*24e0*/  UISETP.NE.AND UP1, UPT, UR37, URZ, UPT ;  /* 0x000000ff2500728c */ /* 0x000fc8000bf25270 */
[----:B------:R-:W-:-:S09]  /*24f0*/  UISETP.NE.OR UP1, UPT, UR8, 0x1, UP1 ;  /* 0x000000010800788c */ /* 0x000fd20008f25670 */
[----:B------:R-:W-:Y:S05]  /*2500*/  BRA.U UP1, `(.L_x_40) ;  /* 0x0000000501487547 */ /* 0x000fea000b800000 */
[----:B------:R-:W-:Y:S01]  /*2510*/  ISETP.NE.AND P2, PT, R2, RZ, PT ;  /* 0x000000ff0200720c */ /* 0x000fe20003f45270 */
[----:B------:R-:W-:Y:S01]  /*2520*/  IMAD.MOV.U32 R12, RZ, RZ, 0x1 ;  /* 0x00000001ff0c7424 */ /* 0x000fe200078e00ff */
[----:B------:R-:W-:Y:S02]  /*2530*/  CS2R R10, SRZ ;  /* 0x00000000000a7805 */ /* 0x000fe4000001ff00 */
[----:B------:R-:W-:Y:S01]  /*2540*/  CS2R R8, SRZ ;  /* 0x0000000000087805 */ /* 0x000fe2000001ff00 */
[----:B------:R-:W-:Y:S01]  /*2550*/  UMOV UR4, 0x400 ;  /* 0x0000040000047882 */ /* 0x000fe20000000000 */
[----:B------:R-:W-:Y:S01]  /*2560*/  UMOV UR6, URZ ;  /* 0x000000ff00067c82 */ /* 0x000fe20008000000 */
[----:B------:R-:W-:-:S12]  /*2570*/  ULEA UR37, UR37, UR4, 0x18 ;  /* 0x0000000425257291 */ /* 0x000fd8000f8ec0ff */
.L_x_44:
[----:B------:R-:W-:Y:S02]  /*2580*/  LEA R0, R8, UR37, 0x3 ;  /* 0x0000002508007c11 */ /* 0x000fe4000f8e18ff */
[----:B------:R-:W-:-:S03]  /*2590*/  SHF.L.U32 R5, R9, 0x1f, RZ ;  /* 0x0000001f09057819 */ /* 0x000fc600000006ff */
[----:B------:R-:W-:Y:S01]  /*25a0*/  VIADD R4, R0, 0xe0 ;  /* 0x000000e000047836 */ /* 0x000fe20000000000 */
[----:B------:R-:W1:Y:S02]  /*25b0*/  SYNCS.PHASECHK.TRANS64.TRYWAIT P0, [R0+URZ+0xd0], R5 ;  /* 0x0000d005000075a7 */ /* 0x000e6400080011ff */
[----:B-1----:R-:W-:Y:S05]  /*25c0*/  @!P0 BRA `(.L_x_41) ;  /* 0x0000008800cc8947 */ /* 0x002fea0003800000 */
.L_x_136:
[----:B------:R-:W-:Y:S01]  /*25d0*/  ULEA UR5, UR6, UR37, 0x3 ;  /* 0x0000002506057291 */ /* 0x000fe2000f8e18ff */
[----:B------:R-:W-:Y:S02]  /*25e0*/  PRMT R4, RZ, 0x654, R4 ;  /* 0x00000654ff047816 */ /* 0x000fe40000000004 */
[----:B-1----:R-:W-:Y:S01]  /*25f0*/  SHF.L.U32 R5, R12, 0x1f, RZ ;  /* 0x0000001f0c057819 */ /* 0x002fe200000006ff */
[----:B------:R-:W-:Y:S01]  /*2600*/  UIADD3 UR4, UPT, UPT, UR5, 0x90, URZ ;  /* 0x0000009005047890 */ /* 0x000fe2000fffe0ff */
[----:B------:R1:W-:Y:S05]  /*2610*/  SYNCS.ARRIVE.TRANS64.RED.A1T0 RZ, [R4+URZ], RZ ;  /* 0x000000ff04ff79a7 */ /* 0x0003ea00081004ff */
[----:B------:R-:W-:Y:S01]  /*2620*/  IMAD.U32 R7, RZ, RZ, UR4 ;  /* 0x00000004ff077e24 */ /* 0x000fe2000f8e00ff */
[----:B------:R-:W2:Y:S04]  /*2630*/  SYNCS.PHASECHK.TRANS64.TRYWAIT P0, [UR5+0xa0], R5 ;  /* 0x0000a005ff0075a7 */ /* 0x000ea80008001105 */
[----:B------:R-:W-:Y:S01]  /*2640*/  PRMT R6, R2, 0x654, R7 ;  /* 0x0000065402067816 */ /* 0x000fe20000000007 */
[----:B-1----:R-:W-:Y:S01]  /*2650*/  @!P2 IMAD.MOV.U32 R4, RZ, RZ, 0x10 ;  /* 0x00000010ff04a424 */ /* 0x002fe200078e00ff */
[----:B--2---:R-:W-:Y:S06]  /*2660*/  @!P0 BRA `(.L_x_42) ;  /* 0x0000008800b88947 */ /* 0x004fec0003800000 */
.L_x_138:
[----:B------:R-:W-:Y:S01]  /*2670*/  ULEA UR4, UR6, UR37, 0x4 ;  /* 0x0000002506047291 */ /* 0x000fe2000f8e20ff */
[----:B------:R-:W-:Y:S01]  /*2680*/  SEL R3, R6, R3, !P2 ;  /* 0x0000000306037207 */ /* 0x000fe20005000000 */
[----:B------:R-:W-:Y:S01]  /*2690*/  UIADD3 UR5, UPT, UPT, UR5, 0x90, URZ ;  /* 0x0000009005057890 */ /* 0x000fe2000fffe0ff */
[----:B-1----:R-:W-:Y:S01]  /*26a0*/  LEA R0, R11, UR37, 0x3 ;  /* 0x000000250b007c11 */ /* 0x002fe2000f8e18ff */
[----:B------:R-:W-:Y:S01]  /*26b0*/  UIADD3 UR4, UPT, UPT, UR4, 0x100, URZ ;  /* 0x0000010004047890 */ /* 0x000fe2000fffe0ff */
[----:B------:R-:W-:Y:S01]  /*26c0*/  SHF.L.U32 R5, R10, 0x1f, RZ ;  /* 0x0000001f0a057819 */ /* 0x000fe200000006ff */
[----:B------:R1:W-:Y:S01]  /*26d0*/  @!P2 SYNCS.ARRIVE.TRANS64.RED RZ, [R3+URZ], R4 ;  /* 0x0000000403ffa9a7 */ /* 0x0003e200080004ff */
[----:B------:R-:W-:Y:S01]  /*26e0*/  UIADD3 UR6, UPT, UPT, UR6, 0x1, URZ ;  /* 0x0000000106067890 */ /* 0x000fe2000fffe0ff */
[----:B------:R-:W-:-:S03]  /*26f0*/  VIADD R8, R8, 0x1 ;  /* 0x0000000108087836 */ /* 0x000fc60000000000 */
[----:B------:R-:W-:Y:S02]  /*2700*/  UISETP.NE.AND UP0, UPT, UR6, 0x2, UPT ;  /* 0x000000020600788c */ /* 0x000fe4000bf05270 */
[----:B------:R-:W-:Y:S06]  /*2710*/  UGETNEXTWORKID.BROADCAST [UR4], [UR5] ;  /* 0x00000000040073ca */ /* 0x000fec0008000100 */
[----:B------:R-:W-:Y:S01]  /*2720*/  USEL UR4, URZ, 0x1, UP0 ;  /* 0x00000001ff047887 */ /* 0x000fe20008000000 */
[----:B------:R-:W-:Y:S01]  /*2730*/  ISETP.NE.AND P0, PT, R8, 0x2, PT ;  /* 0x000000020800780c */ /* 0x000fe20003f05270 */
[----:B------:R-:W-:Y:S01]  /*2740*/  USEL UR6, UR6, URZ, UP0 ;  /* 0x000000ff06067287 */ /* 0x000fe20008000000 */
[----:B------:R-:W2:Y:S03]  /*2750*/  SYNCS.PHASECHK.TRANS64.TRYWAIT P1, [R0+URZ+0x90], R5 ;  /* 0x00009005000075a7 */ /* 0x000ea600080211ff */
[----:B------:R-:W-:Y:S01]  /*2760*/  LOP3.LUT R12, R12, UR4, RZ, 0x3c, !PT ;  /* 0x000000040c0c7c12 */ /* 0x000fe2000f8e3cff */
[----:B-12---:R-:W-:Y:S07]  /*2770*/  @!P1 BRA `(.L_x_43) ;  /* 0x00000088008c9947 */ /* 0x006fee0003800000 */
.L_x_139:
[C---:B------:R-:W-:Y:S01]  /*2780*/  LEA R4, R11.reuse, UR37, 0x4 ;  /* 0x000000250b047c11 */ /* 0x040fe2000f8e20ff */
[----:B-1----:R-:W-:Y:S01]  /*2790*/  VIADD R0, R0, 0xa0 ;  /* 0x000000a000007836 */ /* 0x002fe20000000000 */
[----:B------:R-:W-:Y:S01]  /*27a0*/  SEL R8, R8, RZ, P0 ;  /* 0x000000ff08087207 */ /* 0x000fe20000000000 */
[----:B------:R-:W-:-:S03]  /*27b0*/  VIADD R11, R11, 0x1 ;  /* 0x000000010b0b7836 */ /* 0x000fc60000000000 */
[----:B------:R-:W1:Y:S01]  /*27c0*/  LDS.128 R4, [R4+0x100] ;  /* 0x0001000004047984 */ /* 0x000e620000000c00 */
[----:B------:R-:W-:Y:S02]  /*27d0*/  PRMT R0, RZ, 0x654, R0 ;  /* 0x00000654ff007816 */ /* 0x000fe40000000000 */
[C---:B------:R-:W-:Y:S01]  /*27e0*/  ISETP.NE.AND P1, PT, R11.reuse, 0x2, PT ;  /* 0x000000020b00780c */ /* 0x040fe20003f25270 */
[----:B------:R-:W-:Y:S01]  /*27f0*/  @!PT LDS RZ, [RZ] ;  /* 0x00000000fffff984 */ /* 0x000fe20000000800 */
[----:B------:R-:W-:Y:S01]  /*2800*/  @!PT LDS RZ, [RZ] ;  /* 0x00000000fffff984 */ /* 0x000fe20000000800 */
[----:B------:R-:W-:Y:S01]  /*2810*/  @!PT LDS RZ, [RZ] ;  /* 0x00000000fffff984 */ /* 0x000fe20000000800 */
[----:B------:R-:W-:Y:S01]  /*2820*/  @!PT LDS RZ, [RZ] ;  /* 0x00000000fffff984 */ /* 0x000fe20000000800 */
[----:B------:R2:W-:Y:S06]  /*2830*/  MEMBAR.ALL.CTA ;  /* 0x0000000000007992 */ /* 0x0005ec0000008000 */
[----:B--2---:R-:W2:Y:S01]  /*2840*/  FENCE.VIEW.ASYNC.S ;  /* 0x00000000000073c6 */ /* 0x004ea20000000000 */
[----:B------:R-:W-:Y:S01]  /*2850*/  SEL R11, R11, RZ, P1 ;  /* 0x000000ff0b0b7207 */ /* 0x000fe20000800000 */
[----:B--2---:R2:W-:Y:S01]  /*2860*/  SYNCS.ARRIVE.TRANS64.RED.A1T0 RZ, [R0+URZ], RZ ;  /* 0x000000ff00ff79a7 */ /* 0x0045e200081004ff */
[----:B-1----:R-:W-:-:S02]  /*2870*/  LOP3.LUT P3, RZ, R6, 0x1, RZ, 0xc0, !PT ;  /* 0x0000000106ff7812 */ /* 0x002fc4000786c0ff */
[----:B------:R-:W-:-:S04]  /*2880*/  SEL R5, RZ, 0x1, P1 ;  /* 0x00000001ff057807 */ /* 0x000fc80000800000 */
[----:B------:R-:W-:Y:S02]  /*2890*/  LOP3.LUT R10, R10, R5, RZ, 0x3c, !PT ;  /* 0x000000050a0a7212 */ /* 0x000fe400078e3cff */
[----:B--2---:R-:W-:-:S04]  /*28a0*/  SEL R0, RZ, 0x1, P0 ;  /* 0x00000001ff007807 */ /* 0x004fc80000000000 */
[----:B------:R-:W-:Y:S01]  /*28b0*/  LOP3.LUT R9, R9, R0, RZ, 0x3c, !PT ;  /* 0x0000000009097212 */ /* 0x000fe200078e3cff */
[----:B------:R-:W-:Y:S06]  /*28c0*/  @P3 BRA `(.L_x_44) ;  /* 0xfffffffc002c3947 */ /* 0x000fec000383ffff */
[----:B------:R-:W-:Y:S01]  /*28d0*/  ULEA UR5, UR6, UR37, 0x3 ;  /* 0x0000002506057291 */ /* 0x000fe2000f8e18ff */
[----:B------:R-:W-:-:S08]  /*28e0*/  SHF.L.U32 R3, R12, 0x1f, RZ ;  /* 0x0000001f0c037819 */ /* 0x000fd000000006ff */
[----:B------:R-:W1:Y:S02]  /*28f0*/  SYNCS.PHASECHK.TRANS64 P0, [UR5+0xa0], R3 ;  /* 0x0000a003ff0075a7 */ /* 0x000e640008001005 */
[----:B-1----:R-:W-:Y:S05]  /*2900*/  @P0 BRA `(.L_x_45) ;  /* 0x0000000000080947 */ /* 0x002fea0003800000 */
[----:B------:R-:W1:Y:S02]  /*2910*/  SYNCS.PHASECHK.TRANS64.TRYWAIT P0, [UR5+0xa0], R3 ;  /* 0x0000a003ff0075a7 */ /* 0x000e640008001105 */
[----:B-1----:R-:W-:Y:S05]  /*2920*/  @!P0 BRA `(.L_x_46) ;  /* 0x0000008800348947 */ /* 0x002fea0003800000 */
.L_x_45:
[----:B------:R-:W-:-:S04]  /*2930*/  UIADD3 UR4, UPT, UPT, UR6, 0x1, URZ ;  /* 0x0000000106047890 */ /* 0x000fc8000fffe0ff */
[----:B------:R-:W-:-:S04]  /*2940*/  UISETP.NE.AND UP0, UPT, UR4, 0x2, UPT ;  /* 0x000000020400788c */ /* 0x000fc8000bf05270 */
[----:B------:R-:W-:Y:S02]  /*2950*/  USEL UR7, URZ, 0x1, UP0 ;  /* 0x00000001ff077887 */ /* 0x000fe40008000000 */
[----:B------:R-:W-:-:S04]  /*2960*/  USEL UR4, UR4, URZ, UP0 ;  /* 0x000000ff04047287 */ /* 0x000fc80008000000 */
[----:B------:R-:W-:Y:S01]  /*2970*/  ULEA UR4, UR4, UR37, 0x3 ;  /* 0x0000002504047291 */ /* 0x000fe2000f8e18ff */
[----:B-1----:R-:W-:-:S04]  /*2980*/  LOP3.LUT R3, R12, UR7, RZ, 0x3c, !PT ;  /* 0x000000070c037c12 */ /* 0x002fc8000f8e3cff */
[----:B------:R-:W-:-:S04]  /*2990*/  SHF.L.U32 R0, R3, 0x1f, RZ ;  /* 0x0000001f03007819 */ /* 0x000fc800000006ff */
[----:B------:R-:W1:Y:S02]  /*29a0*/  SYNCS.PHASECHK.TRANS64 P0, [UR4+0xa0], R0 ;  /* 0x0000a000ff0075a7 */ /* 0x000e640008001004 */
[----:B-1----:R-:W-:Y:S05]  /*29b0*/  @P0 EXIT ;  /* 0x000000000000094d */ /* 0x002fea0003800000 */
[----:B------:R-:W-:Y:S02]  /*29c0*/  SHF.L.U32 R3, R3, 0x1f, RZ ;  /* 0x0000001f03037819 */ /* 0x000fe400000006ff */
[----:B------:R-:W-:-:S07]  /*29d0*/  MOV R0, UR4 ;  /* 0x0000000400007c02 */ /* 0x000fce0008000f00 */
.L_x_47:
[----:B-1----:R1:W2:Y:S02]  /*29e0*/  SYNCS.PHASECHK.TRANS64.TRYWAIT P0, [R0+URZ+0xa0], R3 ;  /* 0x0000a003000075a7 */ /* 0x0022a400080011ff */
[----:B--2---:R-:W-:Y:S05]  /*29f0*/  @!P0 NANOSLEEP.SYNCS 0x989680 ;  /* 0x009896800000895d */ /* 0x004fea0003900000 */
[----:B------:R-:W2:Y:S02]  /*2a00*/  @!P0 SYNCS.PHASECHK.TRANS64 P0, [R0+URZ+0xa0], R3 ;  /* 0x0000a003000085a7 */ /* 0x000ea400080010ff */
[----:B--2---:R-:W-:Y:S05]  /*2a10*/  @P0 EXIT ;  /* 0x000000000000094d */ /* 0x004fea0003800000 */
[----:B------:R-:W-:Y:S05]  /*2a20*/  BRA `(.L_x_47) ;  /* 0xfffffffc00ec7947 */ /* 0x000fea000383ffff */
.L_x_40:
[----:B------:R-:W-:-:S09]  /*2a30*/  UISETP.NE.AND UP1, UPT, UR8, URZ, UPT ;  /* 0x000000ff0800728c */ /* 0x000fd2000bf25270 */
[----:B------:R-:W-:Y:S05]  /*2a40*/  BRA.U UP1, `(.L_x_48) ;  /* 0x0000000d01187547 */ /* 0x000fea000b800000 */
[----:B------:R-:W-:Y:S01]  /*2a50*/  UMOV UR4, 0x40 ;  /* 0x0000004000047882 */ /* 0x000fe20000000000 */
[----:B------:R-:W-:Y:S01]  /*2a60*/  NOP ;  /* 0x0000000000007918 */ /* 0x000fe20000000000 */
[----:B------:R-:W-:Y:S01]  /*2a70*/  ULEA UR4, UR37, UR4, 0x18 ;  /* 0x0000000425047291 */ /* 0x000fe2000f8ec0ff */
[----:B------:R-:W-:Y:S02]  /*2a80*/  UMOV UR5, 0x400 ;  /* 0x0000040000057882 */ /* 0x000fe40000000000 */
[----:B------:R-:W-:-:S06]  /*2a90*/  ULEA UR37, UR37, UR5, 0x18 ;  /* 0x0000000525257291 */ /* 0x000fcc000f8ec0ff */
[----:B------:R-:W1:Y:S02]  /*2aa0*/  LDS.U8 R0, [UR4+0x1c] ;  /* 0x00001c04ff007984 */ /* 0x000e640008000000 */
[----:B-1----:R-:W-:-:S13]  /*2ab0*/  ISETP.NE.AND P0, PT, R0, RZ, PT ;  /* 0x000000ff0000720c */ /* 0x002fda0003f05270 */
[----:B------:R-:W-:Y:S05]  /*2ac0*/  @P0 BRA `(.L_x_49) ;  /* 0x0000000000580947 */ /* 0x000fea0003800000 */
[----:B------:R-:W-:-:S13]  /*2ad0*/  ELECT P0, URZ, PT ;  /* 0x0000000000ff782f */ /* 0x000fda0003800000 */
[----:B------:R-:W-:Y:S05]  /*2ae0*/  @!P0 BRA `(.L_x_50) ;  /* 0x0000000000608947 */ /* 0x000fea0003800000 */
[----:B------:R-:W-:Y:S01]  /*2af0*/  UMOV UR5, 0x10 ;  /* 0x0000001000057882 */ /* 0x000fe20000000000 */
[----:B------:R-:W-:Y:S01]  /*2b00*/  HFMA2 R0, -RZ, RZ, 0, 5.9604644775390625e-08 ;  /* 0x00000001ff007431 */ /* 0x000fe200000001ff */
[----:B------:R-:W-:-:S03]  /*2b10*/  MOV R2, 0xffff ;  /* 0x0000ffff00027802 */ /* 0x000fc60000000f00 */
[----:B------:R-:W-:Y:S04]  /*2b20*/  DEPBAR.LE SB1, 0x36 ;  /* 0x00009d800000791a */ /* 0x000fe80000000000 */
[----:B------:R-:W1:Y:S02]  /*2b30*/  UTCATOMSWS.FIND_AND_SET.ALIGN UP0, UR5, UR5 ;  /* 0x00000005000575e3 */ /* 0x000e640008000800 */
[----:B-1----:R-:W-:Y:S01]  /*2b40*/  MOV R3, UR5 ;  /* 0x0000000500037c02 */ /* 0x002fe20008000f00 */
[----:B------:R-:W-:Y:S06]  /*2b50*/  BRA.U UP0, `(.L_x_51) ;  /* 0x0000000100187547 */ /* 0x000fec000b800000 */
.L_x_52:
[----:B------:R-:W-:Y:S05]  /*2b60*/  NANOSLEEP 0x64 ;  /* 0x000000640000795d */ /* 0x000fea0003800000 */
[----:B------:R-:W-:-:S05]  /*2b70*/  UMOV UR5, 0x10 ;  /* 0x0000001000057882 */ /* 0x000fca0000000000 */
[----:B------:R-:W-:Y:S04]  /*2b80*/  DEPBAR.LE SB1, 0x36 ;  /* 0x00009d800000791a */ /* 0x000fe80000000000 */
[----:B------:R-:W1:Y:S02]  /*2b90*/  UTCATOMSWS.FIND_AND_SET.ALIGN UP0, UR5, UR5 ;  /* 0x00000005000575e3 */ /* 0x000e640008000800 */
[----:B-1----:R-:W-:Y:S01]  /*2ba0*/  MOV R3, UR5 ;  /* 0x0000000500037c02 */ /* 0x002fe20008000f00 */
[----:B------:R-:W-:Y:S05]  /*2bb0*/  BRA.U !UP0, `(.L_x_52) ;  /* 0xfffffffd08e87547 */ /* 0x000fea000b83ffff */
.L_x_51:
[-C--:B------:R-:W-:Y:S02]  /*2bc0*/  SHF.L.U32 R2, R2, R3.reuse, RZ ;  /* 0x0000000302027219 */ /* 0x080fe400000006ff */
[----:B------:R-:W-:Y:S01]  /*2bd0*/  SHF.L.U32 R0, R0, R3, RZ ;  /* 0x0000000300007219 */ /* 0x000fe200000006ff */
[----:B------:R-:W-:Y:S02]  /*2be0*/  IMAD.SHL.U32 R3, R3, 0x20, RZ ;  /* 0x0000002003037824 */ /* 0x000fe400078e00ff */
[----:B------:R1:W-:Y:S04]  /*2bf0*/  ATOMS.OR RZ, [UR4+0x14], R2 ;  /* 0x00001402ffff798c */ /* 0x0003e8000b000004 */
[----:B------:R1:W-:Y:S04]  /*2c00*/  ATOMS.OR RZ, [UR4+0x18], R0 ;  /* 0x00001800ffff798c */ /* 0x0003e8000b000004 */
[----:B------:R1:W-:Y:S01]  /*2c10*/  STS [UR37+0x120], R3 ;  /* 0x00012003ff007988 */ /* 0x0003e20008000825 */
[----:B------:R-:W-:Y:S05]  /*2c20*/  BRA `(.L_x_50) ;  /* 0x0000000000107947 */ /* 0x000fea0003800000 */
.L_x_49:
[----:B------:R-:W-:Y:S02]  /*2c30*/  MOV R0, 0xffffffff ;  /* 0xffffffff00007802 */ /* 0x000fe40000000f00 */
[----:B------:R-:W-:-:S03]  /*2c40*/  MOV R2, 0x2c70 ;  /* 0x00002c7000027802 */ /* 0x000fc60000000f00 */
[----:B------:R1:W-:Y:S04]  /*2c50*/  STS [UR37+0x120], R0 ;  /* 0x00012000ff007988 */ /* 0x0003e80008000825 */
[----:B-1-3-5:R-:W-:Y:S05]  /*2c60*/  CALL.REL.NOINC `($__internal_1_$__cuda_sm10x_tcgen05_guardrail_trap_phase_invalid_during_alloc) ;  /* 0x0000008c00487944 */ /* 0x02afea0003c00000 */
.L_x_50:
[----:B------:R-:W-:Y:S05]  /*2c70*/  WARPSYNC.ALL ;  /* 0x0000000000007948 */ /* 0x000fea0003800000 */
[----:B------:R-:W2:Y:S01]  /*2c80*/  S2UR UR6, SR_CgaCtaId ;  /* 0x00000000000679c3 */ /* 0x000ea20000008800 */
[----:B------:R-:W-:Y:S01]  /*2c90*/  UMOV UR4, 0x400 ;  /* 0x0000040000047882 */ /* 0x000fe20000000000 */
[----:B------:R-:W-:-:S06]  /*2ca0*/  NOP ;  /* 0x0000000000007918 */ /* 0x000fcc0000000000 */
[----:B------:R-:W-:Y:S06]  /*2cb0*/  BAR.ARV 0x6, 0xa0 ;  /* 0x0182800000007b1d */ /* 0x000fec0000002000 */
[----:B------:R-:W4:Y:S01]  /*2cc0*/  LDCU UR7, c[0x0][0x38c] ;  /* 0x00007180ff0777ac */ /* 0x000f220008000800 */
[----:B------:R-:W-:Y:S01]  /*2cd0*/  IMAD.MOV.U32 R11, RZ, RZ, 0x1 ;  /* 0x00000001ff0b7424 */ /* 0x000fe200078e00ff */
[----:B------:R-:W-:Y:S01]  /*2ce0*/  CS2R R8, SRZ ;  /* 0x0000000000087805 */ /* 0x000fe2000001ff00 */
[----:B------:R-:W-:Y:S01]  /*2cf0*/  IMAD.MOV.U32 R10, RZ, RZ, RZ ;  /* 0x000000ffff0a7224 */ /* 0x000fe200078e00ff */
[----:B------:R-:W-:Y:S01]  /*2d00*/  UMOV UR18, URZ ;  /* 0x000000ff00127c82 */ /* 0x000fe20008000000 */
[----:B------:R-:W-:Y:S01]  /*2d10*/  UMOV UR17, URZ ;  /* 0x000000ff00117c82 */ /* 0x000fe20008000000 */
[----:B------:R-:W-:Y:S01]  /*2d20*/  UMOV UR20, 0x0 ;  /* 0x0000000000147882 */ /* 0x000fe20000000000 */
[----:B------:R-:W-:Y:S01]  /*2d30*/  UMOV UR21, 0x8400490 ;  /* 0x0840049000157882 */ /* 0x000fe20000000000 */
[----:B--2---:R-:W-:Y:S01]  /*2d40*/  ULEA UR6, UR6, UR4, 0x18 ;  /* 0x0000000406067291 */ /* 0x004fe2000f8ec0ff */
[----:B------:R-:W2:Y:S03]  /*2d50*/  LDCU UR4, c[0x0][0x38c] ;  /* 0x00007180ff0477ac */ /* 0x000ea60008000800 */
[----:B------:R-:W-:-:S02]  /*2d60*/  UIADD3 UR11, UPT, UPT, UR6, 0xc400, URZ ;  /* 0x0000c400060b7890 */ /* 0x000fc4000fffe0ff */
[----:B----4-:R-:W-:-:S03]  /*2d70*/  UIADD3 UR7, UPT, UPT, UR7, 0x1f, URZ ;  /* 0x0000001f07077890 */ /* 0x010fc6000fffe0ff */
[----:B-1----:R-:W1:Y:S01]  /*2d80*/  LDS R0, [UR6+0x120] ;  /* 0x00012006ff007984 */ /* 0x002e620008000800 */
[----:B------:R-:W-:Y:S02]  /*2d90*/  UIADD3 UR12, UPT, UPT, UR6, 0x10400, URZ ;  /* 0x00010400060c7890 */ /* 0x000fe4000fffe0ff */
[----:B------:R-:W-:Y:S02]  /*2da0*/  USHF.R.S32.HI UR5, URZ, 0x1f, UR7 ;  /* 0x0000001fff057899 */ /* 0x000fe40008011407 */
[----:B------:R-:W-:Y:S02]  /*2db0*/  USHF.R.U32.HI UR11, URZ, 0x4, UR11 ;  /* 0x00000004ff0b7899 */ /* 0x000fe4000801160b */
[----:B------:R-:W-:Y:S02]  /*2dc0*/  ULEA.HI UR5, UR5, UR7, URZ, 0x5 ;  /* 0x0000000705057291 */ /* 0x000fe4000f8f28ff */
[----:B------:R-:W-:Y:S02]  /*2dd0*/  USHF.R.U32.HI UR12, URZ, 0x4, UR12 ;  /* 0x00000004ff0c7899 */ /* 0x000fe4000801160c */
[----:B------:R-:W-:-:S02]  /*2de0*/  USHF.R.S32.HI UR5, URZ, 0x5, UR5 ;  /* 0x00000005ff057899 */ /* 0x000fc40008011405 */
[----:B------:R-:W-:Y:S02]  /*2df0*/  ULOP3.LUT UR11, UR11, 0x3fff, URZ, 0xc0, !UPT ;  /* 0x00003fff0b0b7892 */ /* 0x000fe4000f8ec0ff */
[----:B------:R-:W-:Y:S02]  /*2e00*/  UISETP.LT.AND UP0, UPT, UR5, 0x1, UPT ;  /* 0x000000010500788c */ /* 0x000fe4000bf01270 */
[----:B------:R-:W-:Y:S02]  /*2e10*/  ULOP3.LUT UR12, UR12, 0x3fff, URZ, 0xc0, !UPT ;  /* 0x00003fff0c0c7892 */ /* 0x000fe4000f8ec0ff */
[----:B------:R-:W-:Y:S02]  /*2e20*/  USEL UR10, UR5, 0x1, !UP0 ;  /* 0x00000001050a7887 */ /* 0x000fe4000c000000 */
[----:B------:R-:W-:Y:S02]  /*2e30*/  ULOP3.LUT UR11, UR11, 0x10000, URZ, 0xfc, !UPT ;  /* 0x000100000b0b7892 */ /* 0x000fe4000f8efcff */
[----:B------:R-:W-:-:S02]  /*2e40*/  ULOP3.LUT UR12, UR12, 0x10000, URZ, 0xfc, !UPT ;  /* 0x000100000c0c7892 */ /* 0x000fc4000f8efcff */
[----:B------:R-:W-:Y:S02]  /*2e50*/  UIADD3 UR10, UPT, UPT, -UR10, URZ, URZ ;  /* 0x000000ff0a0a7290 */ /* 0x000fe4000fffe1ff */
[----:B--2---:R-:W-:Y:S01]  /*2e60*/  UISETP.GE.AND UP3, UPT, UR4, 0x1, UPT ;  /* 0x000000010400788c */ /* 0x004fe2000bf66270 */
[----:B-1----:R-:W-:-:S15]  /*2e70*/  R2UR UR19, R0 ;  /* 0x00000000001372ca */ /* 0x002fde00000e0000 */
.L_x_59:
[----:B------:R-:W-:Y:S02]  /*2e80*/  LEA R0, R10, UR6, 0x3 ;  /* 0x000000060a007c11 */ /* 0x000fe4000f8e18ff */
[----:B------:R-:W-:Y:S02]  /*2e90*/  SHF.L.U32 R5, R9, 0x1f, RZ ;  /* 0x0000001f09057819 */ /* 0x000fe400000006ff */
[----:B------:R-:W-:Y:S01]  /*2ea0*/  PLOP3.LUT P0, PT, PT, PT, UP3, 0x80, 0x8 ;  /* 0x000000000008781c */ /* 0x000fe20003f0f038 */
[----:B------:R-:W-:Y:S01]  /*2eb0*/  VIADD R3, R0, 0xa0 ;  /* 0x000000a000037836 */ /* 0x000fe20000000000 */
[----:B-1----:R-:W1:Y:S02]  /*2ec0*/  SYNCS.PHASECHK.TRANS64.TRYWAIT P1, [R0+URZ+0x90], R5 ;  /* 0x00009005000075a7 */ /* 0x002e6400080211ff */
[----:B-1--4-:R-:W-:Y:S09]  /*2ed0*/  @!P1 BRA `(.L_x_53) ;  /* 0x0000008000e09947 */ /* 0x012ff20003800000 */
.L_x_141:
[----:B------:R-:W-:Y:S01]  /*2ee0*/  LEA R4, R10, UR6, 0x4 ;  /* 0x000000060a047c11 */ /* 0x000fe2000f8e20ff */
[----:B------:R-:W-:Y:S01]  /*2ef0*/  @UP3 ULEA UR4, UR17, UR6, 0x3 ;  /* 0x0000000611043291 */ /* 0x000fe2000f8e18ff */
[----:B------:R-:W-:Y:S01]  /*2f00*/  PLOP3.LUT P2, PT, PT, PT, PT, 0x80, 0x8 ;  /* 0x000000000008781c */ /* 0x000fe20003f4f070 */
[----:B------:R-:W-:Y:S01]  /*2f10*/  ULEA UR9, UR18, UR6, 0x3 ;  /* 0x0000000612097291 */ /* 0x000fe2000f8e18ff */
[----:B------:R-:W-:Y:S02]  /*2f20*/  PRMT R3, RZ, 0x654, R3 ;  /* 0x00000654ff037816 */ /* 0x000fe40000000003 */
[----:B-1----:R-:W1:Y:S01]  /*2f30*/  LDS.128 R4, [R4+0x100] ;  /* 0x0001000004047984 */ /* 0x002e620000000c00 */
[----:B------:R-:W-:Y:S02]  /*2f40*/  @P0 SHF.L.U32 R2, R8, 0x1f, RZ ;  /* 0x0000001f08020819 */ /* 0x000fe400000006ff */
[----:B------:R-:W-:Y:S01]  /*2f50*/  SHF.L.U32 R0, R11, 0x1f, RZ ;  /* 0x0000001f0b007819 */ /* 0x000fe200000006ff */
[----:B------:R-:W-:Y:S01]  /*2f60*/  @!PT LDS RZ, [RZ] ;  /* 0x00000000fffff984 */ /* 0x000fe20000000800 */
[----:B------:R-:W-:Y:S01]  /*2f70*/  @!PT LDS RZ, [RZ] ;  /* 0x00000000fffff984 */ /* 0x000fe20000000800 */
[----:B------:R-:W-:Y:S01]  /*2f80*/  @!PT LDS RZ, [RZ] ;  /* 0x00000000fffff984 */ /* 0x000fe20000000800 */
[----:B------:R-:W-:Y:S01]  /*2f90*/  @!PT LDS RZ, [RZ] ;  /* 0x00000000fffff984 */ /* 0x000fe20000000800 */
[----:B------:R2:W-:Y:S06]  /*2fa0*/  MEMBAR.ALL.CTA ;  /* 0x0000000000007992 */ /* 0x0005ec0000008000 */
[----:B--2---:R-:W2:Y:S02]  /*2fb0*/  FENCE.VIEW.ASYNC.S ;  /* 0x00000000000073c6 */ /* 0x004ea40000000000 */
[----:B--2---:R2:W-:Y:S01]  /*2fc0*/  SYNCS.ARRIVE.TRANS64.RED.A1T0 RZ, [R3+URZ], RZ ;  /* 0x000000ff03ff79a7 */ /* 0x0045e200081004ff */
[----:B------:R2:W4:Y:S01]  /*2fd0*/  @P0 SYNCS.PHASECHK.TRANS64.TRYWAIT P2, [UR4], R2 ;  /* 0x00000002ff0005a7 */ /* 0x0005220008041104 */
[----:B-1----:R-:W-:Y:S01]  /*2fe0*/  LOP3.LUT P1, RZ, R6, 0x1, RZ, 0xc0, !PT ;  /* 0x0000000106ff7812 */ /* 0x002fe2000782c0ff */
[----:B------:R-:W1:Y:S02]  /*2ff0*/  SYNCS.PHASECHK.TRANS64.TRYWAIT P0, [UR9+0xc0], R0 ;  /* 0x0000c000ff0075a7 */ /* 0x000e640008001109 */
[----:B-12-4-:R-:W-:Y:S10]  /*3000*/  @!P0 BRA `(.L_x_54) ;  /* 0x0000008000a88947 */ /* 0x016ff40003800000 */
.L_x_143:
[----:B------:R-:W-:Y:S01]  /*3010*/  IADD3 R10, PT, PT, R10, 0x1, RZ ;  /* 0x000000010a0a7810 */ /* 0x000fe20007ffe0ff */
[----:B------:R-:W-:Y:S06]  /*3020*/  BRA.U !UP3, `(.L_x_55) ;  /* 0x000000010b887547 */ /* 0x000fec000b800000 */
[----:B------:R-:W-:Y:S02]  /*3030*/  ULEA UR8, UR18, UR19, 0x8 ;  /* 0x0000001312087291 */ /* 0x000fe4000f8e40ff */
[----:B------:R-:W-:Y:S01]  /*3040*/  UPLOP3.LUT UP4, UPT, UPT, UPT, UPT, 0x40, 0x4 ;  /* 0x000000000004789c */ /* 0x000fe20003f8e870 */
[----:B------:R-:W-:Y:S01]  /*3050*/  UMOV UR16, UR10 ;  /* 0x0000000a00107c82 */ /* 0x000fe20008000000 */
[----:B------:R-:W-:Y:S01]  /*3060*/  UMOV UR15, UR5 ;  /* 0x00000005000f7c82 */ /* 0x000fe20008000000 */
[----:B------:R-:W-:-:S08]  /*3070*/  UMOV UR14, UR17 ;  /* 0x00000011000e7c82 */ /* 0x000fd00008000000 */
.L_x_58:
[----:B------:R-:W-:Y:S02]  /*3080*/  UIADD3 UR16, UPT, UPT, UR16, 0x1, URZ ;  /* 0x0000000110107890 */ /* 0x000fe4000fffe0ff */
[----:B--2---:R-:W-:Y:S02]  /*3090*/  ULEA UR7, UR14, UR6, 0x3 ;  /* 0x000000060e077291 */ /* 0x004fe4000f8e18ff */
[----:B------:R-:W-:Y:S01]  /*30a0*/  UISETP.NE.AND UP0, UPT, UR16, URZ, UPT ;  /* 0x000000ff1000728c */ /* 0x000fe2000bf05270 */
[----:B----4-:R-:W-:Y:S10]  /*30b0*/  @P2 BRA `(.L_x_56) ;  /* 0x00000000000c2947 */ /* 0x010ff40003800000 */
[----:B-1----:R-:W-:Y:S04]  /*30c0*/  SHF.L.U32 R3, R8, 0x1f, RZ ;  /* 0x0000001f08037819 */ /* 0x002fe800000006ff */
[----:B------:R-:W1:Y:S02]  /*30d0*/  SYNCS.PHASECHK.TRANS64.TRYWAIT P0, [UR7], R3 ;  /* 0x00000003ff0075a7 */ /* 0x000e640008001107 */
[----:B-1----:R-:W-:Y:S05]  /*30e0*/  @!P0 BRA `(.L_x_57) ;  /* 0x0000008000888947 */ /* 0x002fea0003800000 */
.L_x_56:
[----:B------:R-:W-:Y:S01]  /*30f0*/  UISETP.NE.AND UP1, UPT, UR15, 0x1, UPT ;  /* 0x000000010f00788c */ /* 0x000fe2000bf25270 */
[----:B------:R-:W-:Y:S01]  /*3100*/  PLOP3.LUT P2, PT, PT, PT, PT, 0x80, 0x8 ;  /* 0x000000000008781c */ /* 0x000fe20003f4f070 */
[----:B------:R-:W-:Y:S02]  /*3110*/  UIADD3 UR17, UPT, UPT, UR14, 0x1, URZ ;  /* 0x000000010e117890 */ /* 0x000fe4000fffe0ff */
[----:B------:R-:W-:Y:S02]  /*3120*/  ULEA UR22, UR14, UR12, 0x9 ;  /* 0x0000000c0e167291 */ /* 0x000fe4000f8e48ff */
[----:B------:R-:W-:Y:S01]  /*3130*/  UISETP.NE.AND UP2, UPT, UR17, 0x4, UPT ;  /* 0x000000041100788c */ /* 0x000fe2000bf45270 */
[----:B------:R-:W-:Y:S01]  /*3140*/  PLOP3.LUT P0, PT, PT, PT, UP1, 0x80, 0x8 ;  /* 0x000000000008781c */ /* 0x000fe20003f0f018 */
[----:B------:R-:W-:Y:S02]  /*3150*/  ULEA UR24, UR14, UR11, 0x8 ;  /* 0x0000000b0e187291 */ /* 0x000fe4000f8e40ff */
[----:B------:R-:W-:Y:S02]  /*3160*/  USEL UR13, URZ, 0x1, UP2 ;  /* 0x00000001ff0d7887 */ /* 0x000fe40009000000 */
[----:B------:R-:W-:Y:S02]  /*3170*/  USEL UR17, UR17, URZ, UP2 ;  /* 0x000000ff11117287 */ /* 0x000fe40009000000 */
[----:B------:R-:W-:Y:S02]  /*3180*/  UIADD3 UR7, UPT, UPT, UR7, 0x20, URZ ;  /* 0x0000002007077890 */ /* 0x000fe4000fffe0ff */
[----:B------:R-:W-:Y:S01]  /*3190*/  @UP1 ULEA UR4, UR17, UR6, 0x3 ;  /* 0x0000000611041291 */ /* 0x000fe2000f8e18ff */
[----:B------:R-:W-:Y:S01]  /*31a0*/  LOP3.LUT R8, R8, UR13, RZ, 0x3c, !PT ;  /* 0x0000000d08087c12 */ /* 0x000fe2000f8e3cff */
[----:B------:R-:W-:Y:S01]  /*31b0*/  UMOV UR23, 0xc0004010 ;  /* 0xc000401000177882 */ /* 0x000fe20000000000 */
[----:B------:R-:W-:Y:S01]  /*31c0*/  UMOV UR25, 0xc0004010 ;  /* 0xc000401000197882 */ /* 0x000fe20000000000 */
[----:B------:R-:W-:Y:S01]  /*31d0*/  UIADD3 UR15, UPT, UPT, UR15, -0x1, URZ ;  /* 0xffffffff0f0f7890 */ /* 0x000fe2000fffe0ff */
[----:B-1----:R-:W-:Y:S01]  /*31e0*/  @P0 SHF.L.U32 R0, R8, 0x1f, RZ ;  /* 0x0000001f08000819 */ /* 0x002fe200000006ff */
[----:B------:R-:W-:Y:S03]  /*31f0*/  UMOV UR14, UR17 ;  /* 0x00000011000e7c82 */ /* 0x000fe60008000000 */
[----:B------:R2:W4:Y:S01]  /*3200*/  @P0 SYNCS.PHASECHK.TRANS64.TRYWAIT P2, [UR4], R0 ;  /* 0x00000000ff0005a7 */ /* 0x0005220008041104 */
[----:B------:R2:W-:Y:S01]  /*3210*/  UTCQMMA gdesc[UR24], gdesc[UR22], tmem[UR8], tmem[UR20], idesc[UR21], UP4 ;  /* 0x00ff1416180075ea */ /* 0x0005e2000a000308 */
[----:B------:R-:W-:Y:S01]  /*3220*/  UPLOP3.LUT UP4, UPT, UPT, UPT, UPT, 0x80, 0x8 ;  /* 0x000000000008789c */ /* 0x000fe20003f8f070 */
[----:B------:R2:W-:Y:S01]  /*3230*/  UTCBAR [UR7], URZ ;  /* 0x000000ff070073e9 */ /* 0x0005e200080000ff */
[----:B------:R-:W-:Y:S09]  /*3240*/  BRA.U UP0, `(.L_x_58) ;  /* 0xfffffffd008c7547 */ /* 0x000ff2000b83ffff */
.L_x_55:
[----:B------:R-:W-:Y:S01]  /*3250*/  UIADD3 UR18, UPT, UPT, UR18, 0x1, URZ ;  /* 0x0000000112127890 */ /* 0x000fe2000fffe0ff */
[C---:B------:R-:W-:Y:S01]  /*3260*/  ISETP.NE.AND P0, PT, R10.reuse, 0x2, PT ;  /* 0x000000020a00780c */ /* 0x040fe20003f05270 */
[----:B------:R-:W-:Y:S02]  /*3270*/  UIADD3 UR9, UPT, UPT, UR9, 0xb0, URZ ;  /* 0x000000b009097890 */ /* 0x000fe4000fffe0ff */
[----:B------:R-:W-:Y:S01]  /*3280*/  UISETP.NE.AND UP0, UPT, UR18, 0x2, UPT ;  /* 0x000000021200788c */ /* 0x000fe2000bf05270 */
[----:B-12---:R-:W-:Y:S02]  /*3290*/  SEL R0, RZ, 0x1, P0 ;  /* 0x00000001ff007807 */ /* 0x006fe40000000000 */
[----:B------:R-:W-:Y:S01]  /*32a0*/  SEL R10, R10, RZ, P0 ;  /* 0x000000ff0a0a7207 */ /* 0x000fe20000000000 */
[----:B------:R-:W-:Y:S01]  /*32b0*/  USEL UR4, URZ, 0x1, UP0 ;  /* 0x00000001ff047887 */ /* 0x000fe20008000000 */
[----:B------:R-:W-:Y:S01]  /*32c0*/  LOP3.LUT R9, R9, R0, RZ, 0x3c, !PT ;  /* 0x0000000009097212 */ /* 0x000fe200078e3cff */
[----:B------:R-:W-:Y:S01]  /*32d0*/  USEL UR18, UR18, URZ, UP0 ;  /* 0x000000ff12127287 */ /* 0x000fe20008000000 */
[----:B------:R1:W-:Y:S03]  /*32e0*/  UTCBAR [UR9], URZ ;  /* 0x000000ff090073e9 */ /* 0x0003e600080000ff */
[----:B------:R-:W-:Y:S01]  /*32f0*/  LOP3.LUT R11, R11, UR4, RZ, 0x3c, !PT ;  /* 0x000000040b0b7c12 */ /* 0x000fe2000f8e3cff */
[----:B------:R-:W-:Y:S07]  /*3300*/  @P1 BRA `(.L_x_59) ;  /* 0xfffffff800dc1947 */ /* 0x000fee000383ffff */
[----:B------:R-:W2:Y:S01]  /*3310*/  S2UR UR4, SR_CgaCtaId ;  /* 0x00000000000479c3 */ /* 0x000ea20000008800 */
[----:B------:R-:W-:Y:S01]  /*3320*/  ELECT P0, URZ, PT ;  /* 0x0000000000ff782f */ /* 0x000fe20003800000 */
[----:B------:R-:W-:Y:S01]  /*3330*/  IMAD.MOV.U32 R0, RZ, RZ, 0x1 ;  /* 0x00000001ff007424 */ /* 0x000fe200078e00ff */
[----:B------:R-:W-:Y:S01]  /*3340*/  UIADD3 UR6, UPT, UPT, UR6, 0xc0, URZ ;  /* 0x000000c006067890 */ /* 0x000fe2000fffe0ff */
[----:B------:R-:W-:Y:S01]  /*3350*/  SHF.L.U32 R3, R11, 0x1f, RZ ;  /* 0x0000001f0b037819 */ /* 0x000fe200000006ff */
[----:B------:R-:W-:-:S03]  /*3360*/  UMOV UR5, 0x40 ;  /* 0x0000004000057882 */ /* 0x000fc60000000000 */
[----:B------:R-:W-:Y:S01]  /*3370*/  UVIRTCOUNT.DEALLOC.SMPOOL 0x80 ;  /* 0x000000800000784c */ /* 0x000fe20000000000 */
[----:B--2---:R-:W-:Y:S02]  /*3380*/  ULEA UR4, UR4, UR5, 0x18 ;  /* 0x0000000504047291 */ /* 0x004fe4000f8ec0ff */
[----:B------:R-:W-:-:S07]  /*3390*/  ULEA UR5, UR18, UR6, 0x3 ;  /* 0x0000000612057291 */ /* 0x000fce000f8e18ff */
[----:B------:R2:W-:Y:S02]  /*33a0*/  @P0 STS.U8 [UR4+0x1c], R0 ;  /* 0x00001c00ff000988 */ /* 0x0005e40008000004 */
[----:B------:R-:W3:Y:S02]  /*33b0*/  SYNCS.PHASECHK.TRANS64.TRYWAIT P0, [UR5], R3 ;  /* 0x00000003ff0075a7 */ /* 0x000ee40008001105 */
[----:B--23--:R-:W-:Y:S05]  /*33c0*/  @!P0 BRA `(.L_x_60) ;  /* 0x0000007c00e88947 */ /* 0x00cfea0003800000 */
.L_x_146:
[----:B------:R-:W-:-:S04]  /*33d0*/  UIADD3 UR7, UPT, UPT, UR18, 0x1, URZ ;  /* 0x0000000112077890 */ /* 0x000fc8000fffe0ff */
[----:B------:R-:W-:-:S04]  /*33e0*/  UISETP.NE.AND UP0, UPT, UR7, 0x2, UPT ;  /* 0x000000020700788c */ /* 0x000fc8000bf05270 */
[----:B------:R-:W-:Y:S02]  /*33f0*/  USEL UR5, URZ, 0x1, UP0 ;  /* 0x00000001ff057887 */ /* 0x000fe40008000000 */
[----:B------:R-:W-:-:S04]  /*3400*/  USEL UR7, UR7, URZ, UP0 ;  /* 0x000000ff07077287 */ /* 0x000fc80008000000 */
[----:B------:R-:W-:Y:S01]  /*3410*/  ULEA UR7, UR7, UR6, 0x3 ;  /* 0x0000000607077291 */ /* 0x000fe2000f8e18ff */
[----:B--2---:R-:W-:-:S04]  /*3420*/  LOP3.LUT R3, R11, UR5, RZ, 0x3c, !PT ;  /* 0x000000050b037c12 */ /* 0x004fc8000f8e3cff */
[----:B------:R-:W-:-:S04]  /*3430*/  SHF.L.U32 R3, R3, 0x1f, RZ ;  /* 0x0000001f03037819 */ /* 0x000fc800000006ff */
[----:B------:R-:W2:Y:S02]  /*3440*/  SYNCS.PHASECHK.TRANS64.TRYWAIT P0, [UR7], R3 ;  /* 0x00000003ff0075a7 */ /* 0x000ea40008001107 */
[----:B--2---:R-:W-:Y:S05]  /*3450*/  @!P0 BRA `(.L_x_61) ;  /* 0x0000007c00dc8947 */ /* 0x004fea0003800000 */
.L_x_148:
[----:B------:R-:W-:Y:S01]  /*3460*/  NOP ;  /* 0x0000000000007918 */ /* 0x000fe20000000000 */
[----:B--2---:R-:W2:Y:S01]  /*3470*/  LDS R0, [UR4+0x14] ;  /* 0x00001404ff007984 */ /* 0x004ea20008000800 */
[----:B------:R-:W-:Y:S01]  /*3480*/  ULOP3.LUT UR6, UR19, 0xffff, URZ, 0xc0, !UPT ;  /* 0x0000ffff13067892 */ /* 0x000fe2000f8ec0ff */
[----:B------:R-:W-:Y:S01]  /*3490*/  UMOV UR8, 0xffff ;  /* 0x0000ffff00087882 */ /* 0x000fe20000000000 */
[----:B------:R-:W-:Y:S02]  /*34a0*/  UMOV UR5, 0x1 ;  /* 0x0000000100057882 */ /* 0x000fe40000000000 */
[----:B------:R-:W-:-:S04]  /*34b0*/  USHF.R.U32.HI UR6, URZ, 0x5, UR6 ;  /* 0x00000005ff067899 */ /* 0x000fc80008011606 */
[----:B------:R-:W-:Y:S02]  /*34c0*/  USHF.L.U32 UR8, UR8, UR6, URZ ;  /* 0x0000000608087299 */ /* 0x000fe400080006ff */
[----:B------:R-:W-:-:S04]  /*34d0*/  USHF.L.U32 UR5, UR5, UR6, URZ ;  /* 0x0000000605057299 */ /* 0x000fc800080006ff */
[----:B--2---:R-:W-:-:S04]  /*34e0*/  LOP3.LUT R0, R0, UR8, RZ, 0xc0, !PT ;  /* 0x0000000800007c12 */ /* 0x004fc8000f8ec0ff */
[----:B------:R-:W-:-:S13]  /*34f0*/  ISETP.NE.AND P0, PT, R0, UR8, PT ;  /* 0x0000000800007c0c */ /* 0x000fda000bf05270 */
[----:B------:R-:W-:Y:S05]  /*3500*/  @P0 BRA `(.L_x_62) ;  /* 0x0000000000580947 */ /* 0x000fea0003800000 */
[----:B------:R-:W2:Y:S02]  /*3510*/  LDS R0, [UR4+0x18] ;  /* 0x00001804ff007984 */ /* 0x000ea40008000800 */
[----:B--2---:R-:W-:-:S04]  /*3520*/  LOP3.LUT R0, R0, UR5, RZ, 0xc0, !PT ;  /* 0x0000000500007c12 */ /* 0x004fc8000f8ec0ff */
[----:B------:R-:W-:-:S13]  /*3530*/  ISETP.NE.AND P0, PT, R0, UR5, PT ;  /* 0x0000000500007c0c */ /* 0x000fda000bf05270 */
[----:B------:R-:W-:Y:S05]  /*3540*/  @P0 BRA `(.L_x_63) ;  /* 0x00000000003c0947 */ /* 0x000fea0003800000 */
[----:B------:R-:W2:Y:S01]  /*3550*/  S2R R2, SR_LANEID ;  /* 0x0000000000027919 */ /* 0x000ea20000000000 */
[----:B------:R-:W-:Y:S01]  /*3560*/  ULOP3.LUT UR8, URZ, UR8, URZ, 0x33, !UPT ;  /* 0x00000008ff087292 */ /* 0x000fe2000f8e33ff */
[----:B------:R-:W-:Y:S01]  /*3570*/  LOP3.LUT R4, RZ, UR5, RZ, 0x33, !PT ;  /* 0x00000005ff047c12 */ /* 0x000fe2000f8e33ff */
[----:B------:R-:W-:Y:S02]  /*3580*/  VOTEU.ANY UR7, UPT, PT ;  /* 0x0000000000077886 */ /* 0x000fe400038e0100 */
[----:B------:R-:W-:Y:S01]  /*3590*/  UFLO.U32 UR7, UR7 ;  /* 0x00000007000772bd */ /* 0x000fe200080e0000 */
[----:B------:R-:W3:Y:S01]  /*35a0*/  REDUX UR5, R4 ;  /* 0x00000000040573c4 */ /* 0x000ee20000000000 */
[----:B------:R-:W-:-:S06]  /*35b0*/  IMAD.U32 R0, RZ, RZ, UR8 ;  /* 0x00000008ff007e24 */ /* 0x000fcc000f8e00ff */
[----:B------:R1:W-:Y:S01]  /*35c0*/  UTCATOMSWS.AND URZ, UR8 ;  /* 0x0000000800ff79e3 */ /* 0x0003e20008000000 */
[----:B------:R-:W4:Y:S01]  /*35d0*/  REDUX UR6, R0 ;  /* 0x00000000000673c4 */ /* 0x000f220000000000 */
[----:B--2---:R-:W-:Y:S01]  /*35e0*/  ISETP.EQ.U32.AND P0, PT, R2, UR7, PT ;  /* 0x0000000702007c0c */ /* 0x004fe2000bf02070 */
[----:B---3--:R-:W-:Y:S01]  /*35f0*/  IMAD.U32 R2, RZ, RZ, UR5 ;  /* 0x00000005ff027e24 */ /* 0x008fe2000f8e00ff */
[----:B----4-:R-:W-:-:S11]  /*3600*/  MOV R3, UR6 ;  /* 0x0000000600037c02 */ /* 0x010fd60008000f00 */
[----:B------:R1:W-:Y:S04]  /*3610*/  @P0 ATOMS.AND RZ, [UR4+0x14], R3 ;  /* 0x00001403ffff098c */ /* 0x0003e8000a800004 */
[----:B------:R1:W-:Y:S01]  /*3620*/  @P0 ATOMS.AND RZ, [UR4+0x18], R2 ;  /* 0x00001802ffff098c */ /* 0x0003e2000a800004 */
[----:B------:R-:W-:Y:S05]  /*3630*/  BRA `(.L_x_64) ;  /* 0x0000000000147947 */ /* 0x000fea0003800000 */
.L_x_63:
[----:B------:R-:W-:Y:S02]  /*3640*/  MOV R2, 0x3660 ;  /* 0x0000366000027802 */ /* 0x000fe40000000f00 */
[----:B-1--45:R-:W-:Y:S05]  /*3650*/  CALL.REL.NOINC `($__internal_0_$__cuda_sm10x_tcgen05_guardrail_trap_col_being_dealloced_not_returned_by_alloc) ;  /* 0x0000008000c07944 */ /* 0x032fea0003c00000 */
[----:B------:R-:W-:Y:S05]  /*3660*/  BRA `(.L_x_64) ;  /* 0x0000000000087947 */ /* 0x000fea0003800000 */
.L_x_62:
[----:B------:R-:W-:Y:S02]  /*3670*/  MOV R2, 0x3690 ;  /* 0x0000369000027802 */ /* 0x000fe40000000f00 */
[----:B-1--45:R-:W-:Y:S05]  /*3680*/  CALL.REL.NOINC `($__internal_2_$__cuda_sm10x_tcgen05_guardrail_trap_unallocated_columns_being_dealloced) ;  /* 0x0000008000cc7944 */ /* 0x032fea0003c00000 */
.L_x_64:
[----:B------:R-:W-:Y:S01]  /*3690*/  NOP ;  /* 0x0000000000007918 */ /* 0x000fe20000000000 */
[----:B-1----:R-:W-:Y:S05]  /*36a0*/  EXIT ;  /* 0x000000000000794d */ /* 0x002fea0003800000 */
.L_x_48:
[----:B------:R-:W-:-:S09]  /*36b0*/  UISETP.NE.OR UP2, UPT, UR8, 0x3, !UP2 ;  /* 0x000000030800788c */ /* 0x000fd2000d745670 */
[----:B------:R-:W-:Y:S05]  /*36c0*/  BRA.U UP2, `(.L_x_65) ;  /* 0x0000001102147547 */ /* 0x000fea000b800000 */
[----:B------:R-:W1:Y:S01]  /*36d0*/  LDC R0, c[0x0][0xb30] ;  /* 0x0002cc00ff007b82 */ /* 0x000e620000000800 */
[----:B------:R-:W2:Y:S01]  /*36e0*/  LDCU.64 UR8, c[0x0][0x888] ;  /* 0x00011100ff0877ac */ /* 0x000ea20008000a00 */
[----:B------:R-:W-:Y:S02]  /*36f0*/  HFMA2 R29, -RZ, RZ, 0, 0 ;  /* 0x00000000ff1d7431 */ /* 0x000fe400000001ff */
[----:B------:R-:W-:Y:S01]  /*3700*/  IMAD.MOV.U32 R31, RZ, RZ, 0x1 ;  /* 0x00000001ff1f7424 */ /* 0x000fe200078e00ff */
[----:B------:R-:W-:Y:S01]  /*3710*/  MOV R23, 0x2000 ;  /* 0x0000200000177802 */ /* 0x000fe20000000f00 */
[----:B------:R-:W4:Y:S01]  /*3720*/  LDCU.64 UR4, c[0x0][0x890] ;  /* 0x00011200ff0477ac */ /* 0x000f220008000a00 */
[----:B------:R-:W-:Y:S01]  /*3730*/  IMAD.MOV.U32 R30, RZ, RZ, RZ ;  /* 0x000000ffff1e7224 */ /* 0x000fe200078e00ff */
[----:B------:R-:W3:Y:S01]  /*3740*/  LDC R19, c[0x0][0x370] ;  /* 0x0000dc00ff137b82 */ /* 0x000ee20000000800 */
[----:B------:R-:W-:Y:S01]  /*3750*/  UMOV UR7, 0x400 ;  /* 0x0000040000077882 */ /* 0x000fe20000000000 */
[----:B------:R-:W-:-:S02]  /*3760*/  UPLOP3.LUT UP1, UPT, UPT, UPT, UPT, 0x40, 0x4 ;  /* 0x000000000004789c */ /* 0x000fc40003f2e870 */
[----:B------:R-:W-:-:S04]  /*3770*/  ULEA UR7, UR37, UR7, 0x18 ;  /* 0x0000000725077291 */ /* 0x000fc8000f8ec0ff */
[----:B------:R-:W3:Y:S01]  /*3780*/  LDC R2, c[0x0][0xb0c] ;  /* 0x0002c300ff027b82 */ /* 0x000ee20000000800 */
[----:B------:R-:W-:Y:S02]  /*3790*/  UIADD3 UR13, UPT, UPT, UR7, 0x58, URZ ;  /* 0x00000058070d7890 */ /* 0x000fe4000fffe0ff */
[----:B--2---:R-:W-:Y:S02]  /*37a0*/  UISETP.NE.U32.AND UP2, UPT, UR8, URZ, UPT ;  /* 0x000000ff0800728c */ /* 0x004fe4000bf45070 */
[----:B------:R-:W-:Y:S02]  /*37b0*/  UIADD3 UR33, UPT, UPT, UR7, 0x40, URZ ;  /* 0x0000004007217890 */ /* 0x000fe4000fffe0ff */
[----:B----4-:R-:W-:Y:S01]  /*37c0*/  UISETP.NE.U32.AND UP3, UPT, UR4, URZ, UPT ;  /* 0x000000ff0400728c */ /* 0x010fe2000bf65070 */
[----:B------:R-:W2:Y:S01]  /*37d0*/  LDC R18, c[0x0][0xb20] ;  /* 0x0002c800ff127b82 */ /* 0x000ea20000000800 */
[----:B-1----:R-:W-:Y:S01]  /*37e0*/  ISETP.NE.AND P1, PT, R0, 0x1, PT ;  /* 0x000000010000780c */ /* 0x002fe20003f25270 */
[----:B------:R-:W-:-:S02]  /*37f0*/  UISETP.NE.AND.EX UP2, UPT, UR9, URZ, UPT, UP2 ;  /* 0x000000ff0900728c */ /* 0x000fc4000bf45320 */
[----:B------:R-:W-:Y:S02]  /*3800*/  UIADD3 UR25, UPT, UPT, UR7, 0x48, URZ ;  /* 0x0000004807197890 */ /* 0x000fe4000fffe0ff */
[----:B------:R-:W-:Y:S02]  /*3810*/  UIADD3 UR17, UPT, UPT, UR7, 0x50, URZ ;  /* 0x0000005007117890 */ /* 0x000fe4000fffe0ff */
[----:B------:R-:W1:Y:S01]  /*3820*/  LDC.64 R32, c[0x0][0x348] ;  /* 0x0000d200ff207b82 */ /* 0x000e620000000a00 */
[----:B------:R-:W-:Y:S02]  /*3830*/  UPRMT UR13, UR37, 0x654, UR13 ;  /* 0x00000654250d7896 */ /* 0x000fe4000800000d */
[----:B------:R-:W-:-:S05]  /*3840*/  UISETP.NE.AND.EX UP3, UPT, UR5, URZ, UPT, UP3 ;  /* 0x000000ff0500728c */ /* 0x000fca000bf65330 */
[----:B------:R-:W4:Y:S08]  /*3850*/  LDC.64 R16, c[0x0][0xb10] ;  /* 0x0002c400ff107b82 */ /* 0x000f300000000a00 */
[----:B------:R-:W1:Y:S08]  /*3860*/  LDC.64 R6, c[0x0][0xb18] ;  /* 0x0002c600ff067b82 */ /* 0x000e700000000a00 */
[----:B------:R-:W1:Y:S08]  /*3870*/  LDC.64 R4, c[0x0][0xb28] ;  /* 0x0002ca00ff047b82 */ /* 0x000e700000000a00 */
[----:B--23--:R-:W1:Y:S02]  /*3880*/  LDC R22, c[0x0][0x374] ;  /* 0x0000dd00ff167b82 */ /* 0x00ce640000000800 */
.L_x_76:
[C---:B------:R-:W-:Y:S02]  /*3890*/  LEA R0, R30.reuse, UR7, 0x3 ;  /* 0x000000071e007c11 */ /* 0x040fe4000f8e18ff */
[----:B------:R-:W-:Y:S02]  /*38a0*/  SHF.L.U32 R3, R29, 0x1f, RZ ;  /* 0x0000001f1d037819 */ /* 0x000fe400000006ff */
[----:B------:R-:W-:Y:S02]  /*38b0*/  LEA R24, R30, UR7, 0x4 ;  /* 0x000000071e187c11 */ /* 0x000fe4000f8e20ff */
[----:B--2---:R-:W2:Y:S02]  /*38c0*/  SYNCS.PHASECHK.TRANS64.TRYWAIT P0, [R0+URZ+0x90], R3 ;  /* 0x00009003000075a7 */ /* 0x004ea400080011ff */
[----:B--2---:R-:W-:Y:S05]  /*38d0*/  @!P0 BRA `(.L_x_66) ;  /* 0x0000007800d48947 */ /* 0x004fea0003800000 */
.L_x_149:
[----:B------:R-:W-:Y:S01]  /*38e0*/  ISETP.GE.AND P0, PT, R72, 0x1, PT ;  /* 0x000000014800780c */ /* 0x000fe20003f06270 */
[----:B------:R-:W3:Y:S01]  /*38f0*/  LDS.128 R24, [R24+0x100] ;  /* 0x0001000018187984 */ /* 0x000ee20000000c00 */
[----:B--2---:R-:W-:Y:S01]  /*3900*/  VIADD R0, R0, 0xa0 ;  /* 0x000000a000007836 */ /* 0x004fe20000000000 */
[----:B------:R-:W-:Y:S01]  /*3910*/  @!PT LDS RZ, [RZ] ;  /* 0x00000000fffff984 */ /* 0x000fe20000000800 */
[----:B------:R-:W-:Y:S01]  /*3920*/  @!PT LDS RZ, [RZ] ;  /* 0x00000000fffff984 */ /* 0x000fe20000000800 */
[----:B------:R-:W-:Y:S01]  /*3930*/  @!PT LDS RZ, [RZ] ;  /* 0x00000000fffff984 */ /* 0x000fe20000000800 */
[----:B------:R-:W-:Y:S01]  /*3940*/  @!PT LDS RZ, [RZ] ;  /* 0x00000000fffff984 */ /* 0x000fe20000000800 */
[----:B------:R2:W-:Y:S06]  /*3950*/  MEMBAR.ALL.CTA ;  /* 0x0000000000007992 */ /* 0x0005ec0000008000 */
[----:B--2---:R-:W2:Y:S01]  /*3960*/  FENCE.VIEW.ASYNC.S ;  /* 0x00000000000073c6 */ /* 0x004ea20000000000 */
[----:B------:R-:W-:Y:S04]  /*3970*/  PRMT R0, RZ, 0x654, R0 ;  /* 0x00000654ff007816 */ /* 0x000fe80000000000 */
[----:B--2---:R2:W-:Y:S01]  /*3980*/  SYNCS.ARRIVE.TRANS64.RED.A1T0 RZ, [R0+URZ], RZ ;  /* 0x000000ff00ff79a7 */ /* 0x0045e200081004ff */
[----:B---3--:R-:W-:Y:S11]  /*3990*/  LOP3.LUT P3, RZ, R26, 0x1, RZ, 0xc0, !PT ;  /* 0x000000011aff7812 */ /* 0x008ff6000786c0ff */
[----:B------:R-:W-:Y:S02]  /*39a0*/  @!UPT UIADD3 URZ, UPT, UPT, URZ, URZ, URZ ;  /* 0x000000fffffff290 */ /* 0x000fe4000fffe0ff */
[----:B------:R-:W-:Y:S02]  /*39b0*/  @P3 MOV R13, R24 ;  /* 0x00000018000d3202 */ /* 0x000fe40000000f00 */
[----:B------:R-:W-:Y:S01]  /*39c0*/  @P3 LOP3.LUT R8, R25, 0xffff, RZ, 0xc0, !PT ;  /* 0x0000ffff19083812 */ /* 0x000fe200078ec0ff */
[----:B--2---:R-:W-:Y:S06]  /*39d0*/  @!P0 BRA `(.L_x_67) ;  /* 0x0000000000a48947 */ /* 0x004fec0003800000 */
[----:B-1----:R-:W-:Y:S01]  /*39e0*/  IMAD.HI.U32 R35, R22, R7, RZ ;  /* 0x0000000716237227 */ /* 0x002fe200078e00ff */
[----:B------:R-:W-:Y:S02]  /*39f0*/  ISETP.NE.AND P0, PT, R6, 0x1, PT ;  /* 0x000000010600780c */ /* 0x000fe40003f05270 */
[----:B------:R-:W-:Y:S01]  /*3a00*/  ISETP.NE.AND P2, PT, R72, 0x1, PT ;  /* 0x000000014800780c */ /* 0x000fe20003f45270 */
[----:B----4-:R-:W-:Y:S01]  /*3a10*/  IMAD.HI.U32 R34, R19, R16, RZ ;  /* 0x0000001013227227 */ /* 0x010fe200078e00ff */
[----:B------:R-:W-:Y:S02]  /*3a20*/  SHF.R.U32.HI R35, RZ, R18, R35 ;  /* 0x00000012ff237219 */ /* 0x000fe40000011623 */
[----:B------:R-:W-:Y:S01]  /*3a30*/  ISETP.NE.AND P4, PT, R2, 0x1, PT ;  /* 0x000000010200780c */ /* 0x000fe20003f85270 */
[----:B------:R-:W-:Y:S01]  /*3a40*/  IMAD.HI.U32 R36, R13, R16, RZ ;  /* 0x000000100d247227 */ /* 0x000fe200078e00ff */
[----:B------:R-:W-:Y:S02]  /*3a50*/  SHF.R.U32.HI R34, RZ, R17, R34 ;  /* 0x00000011ff227219 */ /* 0x000fe40000011622 */
[----:B------:R-:W-:Y:S01]  /*3a60*/  SEL R3, R22, R35, !P0 ;  /* 0x0000002316037207 */ /* 0x000fe20004000000 */
[C---:B------:R-:W-:Y:S01]  /*3a70*/  IMAD.HI.U32 R35, R8.reuse, R7, RZ ;  /* 0x0000000708237227 */ /* 0x040fe200078e00ff */
[----:B------:R-:W-:Y:S02]  /*3a80*/  SEL R11, R19, R34, !P4 ;  /* 0x00000022130b7207 */ /* 0x000fe40006000000 */
[----:B------:R-:W-:Y:S01]  /*3a90*/  SHF.R.U32.HI R36, RZ, R17, R36 ;  /* 0x00000011ff247219 */ /* 0x000fe20000011624 */
[----:B------:R-:W-:Y:S01]  /*3aa0*/  IMAD.HI.U32 R38, R3, R4, RZ ;  /* 0x0000000403267227 */ /* 0x000fe200078e00ff */
[----:B------:R-:W-:Y:S03]  /*3ab0*/  SHF.R.U32.HI R35, RZ, R18, R35 ;  /* 0x00000012ff237219 */ /* 0x000fe60000011623 */
[----:B------:R-:W-:Y:S01]  /*3ac0*/  IMAD.HI.U32 R34, R11, R4, RZ ;  /* 0x000000040b227227 */ /* 0x000fe200078e00ff */
[----:B------:R-:W-:Y:S02]  /*3ad0*/  @P2 SHF.R.U32.HI R3, RZ, R5, R38 ;  /* 0x00000005ff032219 */ /* 0x000fe40000011626 */
[----:B------:R-:W-:Y:S02]  /*3ae0*/  SEL R9, R8, R35, !P0 ;  /* 0x0000002308097207 */ /* 0x000fe40004000000 */
[----:B------:R-:W-:Y:S01]  /*3af0*/  @P2 SHF.R.U32.HI R11, RZ, R5, R34 ;  /* 0x00000005ff0b2219 */ /* 0x000fe20000011622 */
[C---:B------:R-:W-:Y:S01]  /*3b00*/  IMAD R10, R72.reuse, R3, RZ ;  /* 0x00000003480a7224 */ /* 0x040fe200078e02ff */
[----:B------:R-:W-:Y:S01]  /*3b10*/  SEL R3, R13, R36, !P4 ;  /* 0x000000240d037207 */ /* 0x000fe20006000000 */
[C---:B------:R-:W-:Y:S03]  /*3b20*/  IMAD.HI.U32 R14, R9.reuse, R4, RZ ;  /* 0x00000004090e7227 */ /* 0x040fe600078e00ff */
[----:B------:R-:W-:Y:S01]  /*3b30*/  ISETP.GE.AND P0, PT, R9, R10, PT ;  /* 0x0000000a0900720c */ /* 0x000fe20003f06270 */
[C---:B------:R-:W-:Y:S01]  /*3b40*/  IMAD R12, R72.reuse, R11, RZ ;  /* 0x0000000b480c7224 */ /* 0x040fe200078e02ff */
[-C--:B------:R-:W-:Y:S04]  /*3b50*/  SHF.R.U32.HI R14, RZ, R5.reuse, R14 ;  /* 0x00000005ff0e7219 */ /* 0x080fe8000001160e */
[----:B------:R-:W-:Y:S02]  /*3b60*/  ISETP.GE.OR P0, PT, R3, R12, P0 ;  /* 0x0000000c0300720c */ /* 0x000fe40000706670 */
[----:B------:R-:W-:Y:S05]  /*3b70*/  SEL R15, R9, R14, !P2 ;  /* 0x0000000e090f7207 */ /* 0x000fea0005000000 */
[----:B------:R-:W-:Y:S04]  /*3b80*/  IMAD.MOV R14, RZ, RZ, -R15 ;  /* 0x000000ffff0e7224 */ /* 0x000fe800078e0a0f */
[----:B------:R-:W-:Y:S02]  /*3b90*/  IMAD R14, R72, R14, R9 ;  /* 0x0000000e480e7224 */ /* 0x000fe400078e0209 */
[C---:B------:R-:W-:Y:S05]  /*3ba0*/  @!P0 IMAD.HI.U32 R10, R3.reuse, R4, RZ ;  /* 0x00000004030a8227 */ /* 0x040fea00078e00ff */
[----:B------:R-:W-:Y:S04]  /*3bb0*/  @!P0 SHF.R.U32.HI R10, RZ, R5, R10 ;  /* 0x00000005ff0a8219 */ /* 0x000fe8000001160a */
[----:B------:R-:W-:Y:S01]  /*3bc0*/  @!P0 SEL R0, R3, R10, !P2 ;  /* 0x0000000a03008207 */ /* 0x000fe20005000000 */
[----:B------:R-:W-:Y:S03]  /*3bd0*/  IMAD.MOV R10, RZ, RZ, -R3 ;  /* 0x000000ffff0a7224 */ /* 0x000fe600078e0a03 */
[----:B------:R-:W-:Y:S01]  /*3be0*/  @!P0 IADD3 R15, PT, PT, R15, -R0, RZ ;  /* 0x800000000f0f8210 */ /* 0x000fe20007ffe0ff */
[----:B------:R-:W-:Y:S01]  /*3bf0*/  @!P0 IMAD R0, R11, R14, R0 ;  /* 0x0000000e0b008224 */ /* 0x000fe200078e0200 */
[----:B------:R-:W-:Y:S01]  /*3c00*/  IADD3 R11, PT, PT, -R9, RZ, RZ ;  /* 0x000000ff090b7210 */ /* 0x000fe20007ffe1ff */
[----:B------:R-:W-:Y:S02]  /*3c10*/  IMAD R13, R2, R10, R13 ;  /* 0x0000000a020d7224 */ /* 0x000fe400078e020d */
[----:B------:R-:W-:Y:S02]  /*3c20*/  @!P0 IMAD R9, R15, R72, R3 ;  /* 0x000000480f098224 */ /* 0x000fe400078e0203 */
[----:B------:R-:W-:Y:S02]  /*3c30*/  @!P0 IMAD.MOV.U32 R3, RZ, RZ, R0 ;  /* 0x000000ffff038224 */ /* 0x000fe400078e0000 */
[----:B------:R-:W-:Y:S02]  /*3c40*/  IMAD R8, R6, R11, R8 ;  /* 0x0000000b06087224 */ /* 0x000fe400078e0208 */
[----:B------:R-:W-:Y:S02]  /*3c50*/  IMAD R13, R3, R2, R13 ;  /* 0x00000002030d7224 */ /* 0x000fe400078e020d */
[----:B------:R-:W-:Y:S02]  /*3c60*/  IMAD R8, R9, R6, R8 ;  /* 0x0000000609087224 */ /* 0x000fe400078e0208 */
.L_x_67:
[----:B------:R-:W-:Y:S05]  /*3c70*/  BRA.U UP1, `(.L_x_68) ;  /* 0x0000000101107547 */ /* 0x000fea000b800000 */
[----:B------:R-:W-:Y:S04]  /*3c80*/  MOV R0, UR6 ;  /* 0x0000000600007c02 */ /* 0x000fe80008000f00 */
[----:B------:R-:W-:Y:S04]  /*3c90*/  SHF.L.U32 R3, R0, 0x1f, RZ ;  /* 0x0000001f00037819 */ /* 0x000fe800000006ff */
[----:B------:R-:W2:Y:S02]  /*3ca0*/  SYNCS.PHASECHK.TRANS64.TRYWAIT P0, [UR7+0x88], R3 ;  /* 0x00008803ff0075a7 */ /* 0x000ea40008001107 */
[----:B--2---:R-:W-:Y:S05]  /*3cb0*/  @!P0 BRA `(.L_x_69) ;  /* 0x0000007400f08947 */ /* 0x004fea0003800000 */
.L_x_68:
[----:B------:R-:W-:Y:S02]  /*3cc0*/  R2UR UR35, R21 ;  /* 0x00000000152372ca */ /* 0x000fe400000e0000 */
[----:B------:R-:W-:Y:S02]  /*3cd0*/  R2UR UR34, R20 ;  /* 0x00000000142272ca */ /* 0x000fe400000e0000 */
[----:B------:R-:W-:Y:S02]  /*3ce0*/  ISETP.NE.U32.AND P2, PT, RZ, UR4, PT ;  /* 0x00000004ff007c0c */ /* 0x000fe4000bf45070 */
[----:B------:R-:W-:Y:S02]  /*3cf0*/  SHF.L.U32 R12, R31, 0x1f, RZ ;  /* 0x0000001f1f0c7819 */ /* 0x000fe400000006ff */
[----:B------:R-:W-:Y:S05]  /*3d00*/  ISETP.NE.AND.EX P2, PT, RZ, UR5, PT, P2 ;  /* 0x00000005ff007c0c */ /* 0x000fea000bf45320 */
[----:B------:R-:W-:Y:S02]  /*3d10*/  USHF.L.U32 UR35, UR35, 0x7, URZ ;  /* 0x0000000723237899 */ /* 0x000fe400080006ff */
[----:B------:R-:W-:Y:S01]  /*3d20*/  USHF.L.U32 UR34, UR34, 0x8, URZ ;  /* 0x0000000822227899 */ /* 0x000fe200080006ff */
[----:B------:R-:W-:Y:S11]  /*3d30*/  BRA.U !UP3, `(.L_x_70) ;  /* 0x000000010b347547 */ /* 0x000ff6000b800000 */
[----:B------:R-:W-:Y:S01]  /*3d40*/  UPLOP3.LUT UP0, UPT, UPT, UPT, UP2, 0x80, 0x8 ;  /* 0x000000000008789c */ /* 0x000fe20003f0f020 */
[----:B--2---:R-:W-:Y:S02]  /*3d50*/  HFMA2 R0, -RZ, RZ, 0, 5.9604644775390625e-08 ;  /* 0x00000001ff007431 */ /* 0x004fe400000001ff */
[----:B------:R-:W-:Y:S03]  /*3d60*/  IMAD.MOV.U32 R171, RZ, RZ, 0x1 ;  /* 0x00000001ffab7424 */ /* 0x000fe600078e00ff */
[----:B------:R-:W-:Y:S05]  /*3d70*/  PLOP3.LUT P0, PT, PT, PT, UP0, 0x80, 0x8 ;  /* 0x000000000008781c */ /* 0x000fea0003f0f008 */
[----:B------:R-:W2:Y:S01]  /*3d80*/  @UP0 LDCU.64 UR10, c[0x0][0x888] ;  /* 0x00011100ff0a07ac */ /* 0x000ea20008000a00 */
[----:B------:R-:W-:Y:S07]  /*3d90*/  @UP0 UIMAD UR8, UR36, UR4, URZ ;  /* 0x00000004240802a4 */ /* 0x000fee000f8e02ff */
[----:B------:R-:W-:Y:S01]  /*3da0*/  @!P0 PRMT R171, R0, 0x7610, R171 ;  /* 0x0000761000ab8816 */ /* 0x000fe200000000ab */
[----:B--2---:R-:W-:Y:S03]  /*3db0*/  @UP0 UIMAD.WIDE UR10, UR8, 0x4, UR10 ;  /* 0x00000004080a08a5 */ /* 0x004fe6000f8e020a */
[----:B------:R-:W2:Y:S03]  /*3dc0*/  @!UP0 LDCU UR8, c[0x0][0x880] ;  /* 0x00011000ff0887ac */ /* 0x000ea60008000800 */
[----:B------:R-:W-:Y:S01]  /*3dd0*/  IMAD.U32 R10, RZ, RZ, UR10 ;  /* 0x0000000aff0a7e24 */ /* 0x000fe2000f8e00ff */
[----:B------:R-:W-:Y:S05]  /*3de0*/  MOV R11, UR11 ;  /* 0x0000000b000b7c02 */ /* 0x000fea0008000f00 */
[----:B-----5:R3:W5:Y:S02]  /*3df0*/  @P0 LDG.E R81, desc[UR46][R10.64] ;  /* 0x0000002e0a510981 */ /* 0x020764000c1e1900 */
[----:B--23--:R-:W-:Y:S07]  /*3e00*/  @!P0 IMAD.U32 R81, RZ, RZ, UR8 ;  /* 0x00000008ff518e24 */ /* 0x00cfee000f8e00ff */
.L_x_70:
[----:B-----5:R-:W-:Y:S01]  /*3e10*/  @!P2 FSETP.EQ.AND P0, PT, R81, RZ, PT ;  /* 0x000000ff5100a20b */ /* 0x020fe20003f02000 */
[----:B------:R-:W-:Y:S01]  /*3e20*/  @!UPT UIADD3 URZ, UPT, UPT, URZ, URZ, URZ ;  /* 0x000000fffffff290 */ /* 0x000fe2000fffe0ff */
[----:B------:R-:W-:Y:S11]  /*3e30*/  @!P2 BRA `(.L_x_71) ;  /* 0x000000000014a947 */ /* 0x000ff60003800000 */
[----:B------:R-:W-:Y:S02]  /*3e40*/  LOP3.LUT P2, RZ, R171, 0xff, RZ, 0xc0, !PT ;  /* 0x000000ffabff7812 */ /* 0x000fe4000784c0ff */
[----:B------:R-:W-:Y:S04]  /*3e50*/  PLOP3.LUT P0, PT, PT, PT, UP0, 0x80, 0x8 ;  /* 0x000000000008781c */ /* 0x000fe80003f0f008 */
[----:B------:R-:W-:Y:S07]  /*3e60*/  PLOP3.LUT P0, PT, P0, PT, PT, 0x8, 0x80 ;  /* 0x000000000080781c */ /* 0x000fee000070e170 */
[----:B------:R-:W-:Y:S11]  /*3e70*/  @P2 FSETP.EQ.AND P0, PT, R81, RZ, PT ;  /* 0x000000ff5100220b */ /* 0x000ff60003f02000 */
[----:B------:R-:W-:Y:S02]  /*3e80*/  @!UPT UIADD3 URZ, UPT, UPT, URZ, URZ, URZ ;  /* 0x000000fffffff290 */ /* 0x000fe4000fffe0ff */
.L_x_71:
[----:B------:R-:W3:Y:S01]  /*3e90*/  SYNCS.PHASECHK.TRANS64.TRYWAIT P2, [UR7+0x60], R12 ;  /* 0x0000600cff0075a7 */ /* 0x000ee20008041107 */
[----:B------:R-:W-:Y:S04]  /*3ea0*/  ELECT P4, URZ, PT ;  /* 0x0000000000ff782f */ /* 0x000fe80003880000 */
[----:B------:R-:W-:Y:S11]  /*3eb0*/  PLOP3.LUT P4, PT, P0, P4, PT, 0xf2, 0x2f ;  /* 0x00000000002f781c */ /* 0x000ff60000789e72 */
[----:B------:R-:W-:Y:S02]  /*3ec0*/  @!UPT UIADD3 URZ, UPT, UPT, URZ, URZ, URZ ;  /* 0x000000fffffff290 */ /* 0x000fe4000fffe0ff */
[----:B-1----:R-:W-:Y:S05]  /*3ed0*/  @!P4 IADD3 R9, P0, PT, R32, 0x580, RZ ;  /* 0x000005802009c810 */ /* 0x002fea0007f1e0ff */
[----:B--2---:R-:W-:Y:S01]  /*3ee0*/  @!P4 IMAD.X R0, RZ, RZ, R33, P0 ;  /* 0x000000ffff00c224 */ /* 0x004fe200000e0621 */
[----:B---3--:R-:W-:Y:S07]  /*3ef0*/  @!P2 BRA `(.L_x_72) ;  /* 0x000000740078a947 */ /* 0x008fee0003800000 */
.L_x_152:
[----:B------:R-:W-:Y:S01]  /*3f00*/  @!P4 R2UR UR8, R0 ;  /* 0x000000000008c2ca */ /* 0x000fe200000e0000 */
[----:B------:R-:W-:Y:S01]  /*3f10*/  VOTEU.ALL UP1, P4 ;  /* 0x0000000000ff7886 */ /* 0x000fe20002020000 */
[----:B------:R-:W-:Y:S01]  /*3f20*/  @!P4 R2UR UR9, R9 ;  /* 0x000000000909c2ca */ /* 0x000fe200000e0000 */
[----:B------:R-:W-:Y:S01]  /*3f30*/  @!P4 IMAD.MOV.U32 R0, RZ, RZ, 0x2000 ;  /* 0x00002000ff00c424 */ /* 0x000fe200078e00ff */
[----:B------:R-:W-:Y:S01]  /*3f40*/  UMOV UR10, 0x0 ;  /* 0x00000000000a7882 */ /* 0x000fe20000000000 */
[----:B------:R-:W-:Y:S01]  /*3f50*/  UMOV UR11, 0x10000000 ;  /* 0x10000000000b7882 */ /* 0x000fe20000000000 */
[----:B------:R-:W-:Y:S01]  /*3f60*/  @!UP1 UIADD3 UR32, UPT, UPT, UR7, 0x200, URZ ;  /* 0x0000020007209890 */ /* 0x000fe2000fffe0ff */
[----:B------:R-:W-:Y:S01]  /*3f70*/  @!P4 IADD3 R9, P0, PT, R32, 0x580, RZ ;  /* 0x000005802009c810 */ /* 0x000fe20007f1e0ff */
[----:B------:R-:W-:Y:S05]  /*3f80*/  VOTEU.ALL UP1, P4 ;  /* 0x0000000000ff7886 */ /* 0x000fea0002020000 */
[----:B------:R-:W-:Y:S01]  /*3f90*/  IMAD.U32 R11, RZ, RZ, UR8 ;  /* 0x00000008ff0b7e24 */ /* 0x000fe2000f8e00ff */
[----:B------:R-:W-:Y:S01]  /*3fa0*/  UPRMT UR8, UR37, 0x654, UR33 ;  /* 0x0000065425087896 */ /* 0x000fe20008000021 */
[----:B------:R-:W-:Y:S03]  /*3fb0*/  IMAD.U32 R10, RZ, RZ, UR9 ;  /* 0x00000009ff0a7e24 */ /* 0x000fe6000f8e00ff */
[----:B------:R-:W-:Y:S02]  /*3fc0*/  @!P4 R2UR UR15, R11 ;  /* 0x000000000b0fc2ca */ /* 0x000fe400000e0000 */
[----:B------:R-:W-:Y:S11]  /*3fd0*/  @!P4 R2UR UR14, R10 ;  /* 0x000000000a0ec2ca */ /* 0x000ff600000e0000 */
[----:B------:R-:W-:Y:S02]  /*3fe0*/  @!UPT UIADD3 URZ, UPT, UPT, URZ, URZ, URZ ;  /* 0x000000fffffff290 */ /* 0x000fe4000fffe0ff */
[----:B------:R2:W-:Y:S01]  /*3ff0*/  @!UP1 UTMALDG.3D [UR32], [UR14], desc[UR10] ;  /* 0x00000a200e0095b4 */ /* 0x0005e20008011000 */
[----:B------:R3:W-:Y:S01]  /*4000*/  @!P4 SYNCS.ARRIVE.TRANS64.RED.A0TR RZ, [UR7+0x40], R0 ;  /* 0x00004000ffffc9a7 */ /* 0x0007e20008300407 */
[----:B------:R-:W-:Y:S01]  /*4010*/  SYNCS.ARRIVE.TRANS64.RED.A1T0 RZ, [UR8], RZ ;  /* 0x000000ffffff79a7 */ /* 0x000fe20008100408 */
[----:B---3--:R-:W-:Y:S01]  /*4020*/  @!P4 IMAD.X R0, RZ, RZ, R33, P0 ;  /* 0x000000ffff00c224 */ /* 0x008fe200000e0621 */
[----:B------:R-:W3:Y:S02]  /*4030*/  SYNCS.PHASECHK.TRANS64.TRYWAIT P2, [UR7+0x68], R12 ;  /* 0x0000680cff0075a7 */ /* 0x000ee40008041107 */
[----:B--23--:R-:W-:Y:S05]  /*4040*/  @!P2 BRA `(.L_x_73) ;  /* 0x00000074003ca947 */ /* 0x00cfea0003800000 */
.L_x_154:
        /* <DEDUP_REMOVED lines=8> */
[----:B------:R-:W-:Y:S01]  /*40d0*/  @!UP1 UIADD3 UR24, UPT, UPT, UR7, 0x2200, URZ ;  /* 0x0000220007189890 */ /* 0x000fe2000fffe0ff */
[----:B------:R-:W-:Y:S01]  /*40e0*/  VOTEU.ALL UP1, P4 ;  /* 0x0000000000ff7886 */ /* 0x000fe20002020000 */
[----:B------:R-:W-:Y:S01]  /*40f0*/  UMOV UR27, UR35 ;  /* 0x00000023001b7c82 */ /* 0x000fe20008000000 */
[----:B------:R-:W-:Y:S02]  /*4100*/  UMOV UR28, UR36 ;  /* 0x00000024001c7c82 */ /* 0x000fe40008000000 */
[----:B------:R-:W-:Y:S01]  /*4110*/  IMAD.U32 R11, RZ, RZ, UR8 ;  /* 0x00000008ff0b7e24 */ /* 0x000fe2000f8e00ff */
[----:B------:R-:W-:Y:S01]  /*4120*/  UPRMT UR8, UR37, 0x654, UR25 ;  /* 0x0000065425087896 */ /* 0x000fe20008000019 */
[----:B------:R-:W-:Y:S02]  /*4130*/  IMAD.U32 R10, RZ, RZ, UR9 ;  /* 0x00000009ff0a7e24 */ /* 0x000fe4000f8e00ff */
[----:B------:R-:W-:Y:S01]  /*4140*/  @!P4 IMAD.X R20, RZ, RZ, R33, P0 ;  /* 0x000000ffff14c224 */ /* 0x000fe200000e0621 */
[----:B------:R-:W-:Y:S02]  /*4150*/  @!P4 R2UR UR15, R11 ;  /* 0x000000000b0fc2ca */ /* 0x000fe400000e0000 */
[----:B------:R-:W-:Y:S11]  /*4160*/  @!P4 R2UR UR14, R10 ;  /* 0x000000000a0ec2ca */ /* 0x000ff600000e0000 */
[----:B------:R-:W-:Y:S02]  /*4170*/  @!UPT UIADD3 URZ, UPT, UPT, URZ, URZ, URZ ;  /* 0x000000fffffff290 */ /* 0x000fe4000fffe0ff */
[----:B------:R2:W-:Y:S01]  /*4180*/  @!UP1 UTMALDG.3D [UR24], [UR14], desc[UR10] ;  /* 0x00000a180e0095b4 */ /* 0x0005e20008011000 */
[----:B------:R2:W-:Y:S01]  /*4190*/  @!P4 SYNCS.ARRIVE.TRANS64.RED.A0TR RZ, [UR7+0x48], R0 ;  /* 0x00004800ffffc9a7 */ /* 0x0005e20008300407 */
[----:B------:R-:W-:Y:S01]  /*41a0*/  SYNCS.ARRIVE.TRANS64.RED.A1T0 RZ, [UR8], RZ ;  /* 0x000000ffffff79a7 */ /* 0x000fe20008100408 */
[----:B------:R-:W3:Y:S02]  /*41b0*/  SYNCS.PHASECHK.TRANS64.TRYWAIT P2, [UR7+0x70], R12 ;  /* 0x0000700cff0075a7 */ /* 0x000ee40008041107 */
[----:B--23--:R-:W-:Y:S05]  /*41c0*/  @!P2 BRA `(.L_x_74) ;  /* 0x0000007000f4a947 */ /* 0x00cfea0003800000 */
.L_x_156:
[----:B------:R-:W2:Y:S01]  /*41d0*/  LDC.64 R14, c[0x0][0xb10] ;  /* 0x0002c400ff0e7b82 */ /* 0x000ea20000000a00 */
[----:B------:R-:W-:Y:S01]  /*41e0*/  @!P4 R2UR UR8, R20 ;  /* 0x000000001408c2ca */ /* 0x000fe200000e0000 */
[----:B------:R-:W-:Y:S01]  /*41f0*/  VOTEU.ALL UP1, P4 ;  /* 0x0000000000ff7886 */ /* 0x000fe20002020000 */
[----:B------:R-:W-:Y:S01]  /*4200*/  @!P4 R2UR UR9, R21 ;  /* 0x000000001509c2ca */ /* 0x000fe200000e0000 */
[----:B------:R-:W-:Y:S01]  /*4210*/  UMOV UR10, 0x0 ;  /* 0x00000000000a7882 */ /* 0x000fe20000000000 */
[----:B------:R-:W-:Y:S03]  /*4220*/  UMOV UR11, 0x10000000 ;  /* 0x10000000000b7882 */ /* 0x000fe60000000000 */
[----:B------:R-:W3:Y:S01]  /*4230*/  LDC.64 R10, c[0x0][0xb18] ;  /* 0x0002c600ff0a7b82 */ /* 0x000ee20000000a00 */
[----:B------:R-:W-:Y:S01]  /*4240*/  @!UP1 UIADD3 UR18, UPT, UPT, UR34, 0x80, URZ ;  /* 0x0000008022129890 */ /* 0x000fe2000fffe0ff */
[----:B------:R-:W-:Y:S01]  /*4250*/  @P3 SHF.R.U32.HI R28, RZ, 0x10, R25 ;  /* 0x00000010ff1c3819 */ /* 0x000fe20000011619 */
[----:B------:R-:W-:Y:S01]  /*4260*/  @!UP1 UIADD3 UR16, UPT, UPT, UR7, 0x4200, URZ ;  /* 0x0000420007109890 */ /* 0x000fe2000fffe0ff */
[----:B------:R-:W-:Y:S01]  /*4270*/  VIADD R30, R30, 0x1 ;  /* 0x000000011e1e7836 */ /* 0x000fe20000000000 */
[----:B------:R-:W-:Y:S03]  /*4280*/  VOTEU.ALL UP1, P4 ;  /* 0x0000000000ff7886 */ /* 0x000fe60002020000 */
[----:B------:R-:W5:Y:S01]  /*4290*/  @!P1 LDC R0, c[0x0][0xb20] ;  /* 0x0002c800ff009b82 */ /* 0x000f620000000800 */
[----:B------:R-:W-:Y:S01]  /*42a0*/  UMOV UR19, UR35 ;  /* 0x0000002300137c82 */ /* 0x000fe20008000000 */
[----:B------:R-:W-:Y:S01]  /*42b0*/  IMAD.U32 R21, RZ, RZ, UR8 ;  /* 0x00000008ff157e24 */ /* 0x000fe2000f8e00ff */
[----:B------:R-:W-:Y:S05]  /*42c0*/  UMOV UR20, UR36 ;  /* 0x0000002400147c82 */ /* 0x000fea0008000000 */
[----:B-1----:R-:W1:Y:S01]  /*42d0*/  @!P1 LDC R3, c[0x0][0xb0c] ;  /* 0x0002c300ff039b82 */ /* 0x002e620000000800 */
[----:B------:R-:W-:Y:S01]  /*42e0*/  IMAD.U32 R20, RZ, RZ, UR9 ;  /* 0x00000009ff147e24 */ /* 0x000fe2000f8e00ff */
[----:B------:R-:W-:Y:S01]  /*42f0*/  UPRMT UR8, UR37, 0x654, UR17 ;  /* 0x0000065425087896 */ /* 0x000fe20008000011 */
[----:B------:R-:W-:Y:S03]  /*4300*/  @!P4 R2UR UR15, R21 ;  /* 0x00000000150fc2ca */ /* 0x000fe600000e0000 */
[----:B------:R-:W-:Y:S01]  /*4310*/  @!P4 R2UR UR14, R20 ;  /* 0x00000000140ec2ca */ /* 0x000fe200000e0000 */
[----:B------:R-:W-:Y:S11]  /*4320*/  @!P4 IMAD.MOV.U32 R20, RZ, RZ, 0x2000 ;  /* 0x00002000ff14c424 */ /* 0x000ff600078e00ff */
[----:B------:R-:W-:Y:S01]  /*4330*/  @!UPT UIADD3 URZ, UPT, UPT, URZ, URZ, URZ ;  /* 0x000000fffffff290 */ /* 0x000fe2000fffe0ff */
[----:B------:R1:W-:Y:S01]  /*4340*/  @!UP1 UTMALDG.3D [UR16], [UR14], desc[UR10] ;  /* 0x00000a100e0095b4 */ /* 0x0003e20008011000 */
[----:B------:R1:W-:Y:S02]  /*4350*/  @!P4 SYNCS.ARRIVE.TRANS64.RED.A0TR RZ, [UR7+0x50], R20 ;  /* 0x00005014ffffc9a7 */ /* 0x0003e40008300407 */
[----:B-1----:R-:W-:Y:S01]  /*4360*/  @!P1 ISETP.NE.AND P2, PT, R3, 0x1, PT ;  /* 0x000000010300980c */ /* 0x002fe20003f45270 */
[C---:B--2---:R-:W-:Y:S01]  /*4370*/  @!P1 IMAD.HI.U32 R14, R13.reuse, R14, RZ ;  /* 0x0000000e0d0e9227 */ /* 0x044fe200078e00ff */
[----:B---3--:R-:W-:Y:S03]  /*4380*/  @!P1 ISETP.NE.AND P0, PT, R10, 0x1, PT ;  /* 0x000000010a00980c */ /* 0x008fe60003f05270 */
[C---:B------:R-:W-:Y:S01]  /*4390*/  @!P1 IMAD.HI.U32 R11, R8.reuse, R11, RZ ;  /* 0x0000000b080b9227 */ /* 0x040fe200078e00ff */
[----:B------:R-:W-:Y:S04]  /*43a0*/  @!P1 SHF.R.U32.HI R14, RZ, R15, R14 ;  /* 0x0000000fff0e9219 */ /* 0x000fe8000001160e */
[----:B-----5:R-:W-:Y:S01]  /*43b0*/  @!P1 SHF.R.U32.HI R9, RZ, R0, R11 ;  /* 0x00000000ff099219 */ /* 0x020fe2000001160b */
[----:B------:R-:W-:Y:S01]  /*43c0*/  SYNCS.ARRIVE.TRANS64.RED.A1T0 RZ, [UR8], RZ ;  /* 0x000000ffffff79a7 */ /* 0x000fe20008100408 */
[----:B------:R-:W-:Y:S02]  /*43d0*/  @!P1 SEL R14, R13, R14, !P2 ;  /* 0x0000000e0d0e9207 */ /* 0x000fe40005000000 */
[----:B------:R-:W-:Y:S01]  /*43e0*/  @!P1 SEL R9, R8, R9, !P0 ;  /* 0x0000000908099207 */ /* 0x000fe20004000000 */
[----:B------:R-:W1:Y:S04]  /*43f0*/  SYNCS.PHASECHK.TRANS64.TRYWAIT P5, [UR7+0x78], R12 ;  /* 0x0000780cff0075a7 */ /* 0x000e6800080a1107 */
[----:B------:R-:W-:Y:S02]  /*4400*/  @!P1 IMAD.IADD R0, R9, 0x1, -R14 ;  /* 0x0000000109009824 */ /* 0x000fe400078e0a0e */
[----:B------:R-:W-:Y:S02]  /*4410*/  @!P1 IMAD.IADD R9, R14, 0x1, -R9 ;  /* 0x000000010e099824 */ /* 0x000fe400078e0a09 */
[----:B------:R-:W-:Y:S02]  /*4420*/  @!P1 IMAD R13, R0, R3, R13 ;  /* 0x00000003000d9224 */ /* 0x000fe400078e020d */
[----:B------:R-:W-:Y:S01]  /*4430*/  @!P1 IMAD R8, R9, R10, R8 ;  /* 0x0000000a09089224 */ /* 0x000fe200078e0208 */
[----:B-1----:R-:W-:Y:S06]  /*4440*/  @!P5 BRA `(.L_x_75) ;  /* 0x00000070006cd947 */ /* 0x002fec0003800000 */
.L_x_158:
[----:B-1----:R-:W-:Y:S01]  /*4450*/  @!P4 IADD3 R3, P0, PT, R32, 0x580, RZ ;  /* 0x000005802003c810 */ /* 0x002fe20007f1e0ff */
[----:B------:R-:W-:Y:S01]  /*4460*/  VOTEU.ALL UP1, P4 ;  /* 0x0000000000ff7886 */ /* 0x000fe20002020000 */
[----:B------:R-:W-:Y:S01]  /*4470*/  UMOV UR18, 0x0 ;  /* 0x0000000000127882 */ /* 0x000fe20000000000 */
[----:B------:R-:W-:Y:S01]  /*4480*/  UMOV UR19, 0x10000000 ;  /* 0x1000000000137882 */ /* 0x000fe20000000000 */
[----:B------:R-:W-:Y:S01]  /*4490*/  @!P4 R2UR UR9, R3 ;  /* 0x000000000309c2ca */ /* 0x000fe200000e0000 */
[----:B------:R-:W-:Y:S01]  /*44a0*/  @!P4 IMAD.X R0, RZ, RZ, R33, P0 ;  /* 0x000000ffff00c224 */ /* 0x000fe200000e0621 */
[----:B------:R-:W-:Y:S01]  /*44b0*/  @!UP1 UIADD3 UR10, UPT, UPT, UR34, 0xc0, URZ ;  /* 0x000000c0220a9890 */ /* 0x000fe2000fffe0ff */
[----:B------:R-:W-:Y:S01]  /*44c0*/  ISETP.NE.AND P0, PT, R30, 0x2, PT ;  /* 0x000000021e00780c */ /* 0x000fe20003f05270 */
[----:B------:R-:W-:Y:S01]  /*44d0*/  UMOV UR11, UR35 ;  /* 0x00000023000b7c82 */ /* 0x000fe20008000000 */
[----:B------:R-:W-:Y:S01]  /*44e0*/  UMOV UR12, UR36 ;  /* 0x00000024000c7c82 */ /* 0x000fe20008000000 */
[----:B------:R-:W-:Y:S01]  /*44f0*/  @!P4 R2UR UR8, R0 ;  /* 0x000000000008c2ca */ /* 0x000fe200000e0000 */
[----:B------:R-:W-:Y:S01]  /*4500*/  IMAD.IADD R20, R8, 0x1, R147 ;  /* 0x0000000108147824 */ /* 0x000fe200078e0293 */
[----:B------:R-:W-:Y:S01]  /*4510*/  @P3 R2UR UR36, R28 ;  /* 0x000000001c2432ca */ /* 0x000fe200000e0000 */
[----:B------:R-:W-:Y:S01]  /*4520*/  IMAD.IADD R21, R13, 0x1, R170 ;  /* 0x000000010d157824 */ /* 0x000fe200078e02aa */
[----:B------:R-:W-:Y:S02]  /*4530*/  SEL R0, RZ, 0x1, P0 ;  /* 0x00000001ff007807 */ /* 0x000fe40000000000 */
[----:B------:R-:W-:Y:S01]  /*4540*/  LOP3.LUT R31, R31, 0x1, RZ, 0x3c, !PT ;  /* 0x000000011f1f7812 */ /* 0x000fe200078e3cff */
[----:B------:R-:W-:Y:S01]  /*4550*/  IMAD.U32 R10, RZ, RZ, UR9 ;  /* 0x00000009ff0a7e24 */ /* 0x000fe2000f8e00ff */
[----:B------:R-:W-:Y:S01]  /*4560*/  @!UP1 UIADD3 UR9, UPT, UPT, UR7, 0x58, URZ ;  /* 0x0000005807099890 */ /* 0x000fe2000fffe0ff */
[----:B------:R-:W-:Y:S02]  /*4570*/  LOP3.LUT R29, R29, R0, RZ, 0x3c, !PT ;  /* 0x000000001d1d7212 */ /* 0x000fe400078e3cff */
[----:B------:R-:W-:Y:S02]  /*4580*/  SEL R30, R30, RZ, P0 ;  /* 0x000000ff1e1e7207 */ /* 0x000fe40000000000 */
[----:B------:R-:W-:Y:S01]  /*4590*/  IMAD.U32 R11, RZ, RZ, UR8 ;  /* 0x00000008ff0b7e24 */ /* 0x000fe2000f8e00ff */
[----:B------:R-:W-:Y:S01]  /*45a0*/  @!P4 R2UR UR14, R10 ;  /* 0x000000000a0ec2ca */ /* 0x000fe200000e0000 */
[----:B------:R-:W-:Y:S01]  /*45b0*/  @!UP1 UIADD3 UR8, UPT, UPT, UR7, 0x6200, URZ ;  /* 0x0000620007089890 */ /* 0x000fe2000fffe0ff */
[----:B------:R-:W-:Y:S02]  /*45c0*/  VOTEU.ALL UP1, P4 ;  /* 0x0000000000ff7886 */ /* 0x000fe40002020000 */
[----:B------:R-:W-:Y:S11]  /*45d0*/  @!P4 R2UR UR15, R11 ;  /* 0x000000000b0fc2ca */ /* 0x000ff600000e0000 */
[----:B------:R-:W-:Y:S02]  /*45e0*/  @!UPT UIADD3 URZ, UPT, UPT, URZ, URZ, URZ ;  /* 0x000000fffffff290 */ /* 0x000fe4000fffe0ff */
[----:B------:R2:W-:Y:S01]  /*45f0*/  @!UP1 UTMALDG.3D [UR8], [UR14], desc[UR18] ;  /* 0x000012080e0095b4 */ /* 0x0005e20008011000 */
[----:B------:R2:W-:Y:S01]  /*4600*/  @!P4 SYNCS.ARRIVE.TRANS64.RED.A0TR RZ, [UR7+0x58], R23 ;  /* 0x00005817ffffc9a7 */ /* 0x0005e20008300407 */
[----:B------:R-:W-:Y:S01]  /*4610*/  UPLOP3.LUT UP1, UPT, UPT, UPT, UPT, 0x80, 0x8 ;  /* 0x000000000008789c */ /* 0x000fe20003f2f070 */
[----:B------:R-:W-:Y:S01]  /*4620*/  SYNCS.ARRIVE.TRANS64.RED.A1T0 RZ, [UR13], RZ ;  /* 0x000000ffffff79a7 */ /* 0x000fe2000810040d */
[----:B------:R-:W-:Y:S09]  /*4630*/  @P3 BRA `(.L_x_76) ;  /* 0xfffffff000943947 */ /* 0x000ff2000383ffff */
[----:B------:R-:W-:-:S04]  /*4640*/  SHF.L.U32 R3, R31, 0x1f, RZ ;  /* 0x0000001f1f037819 */ /* 0x000fc800000006ff */
[----:B------:R-:W1:Y:S02]  /*4650*/  SYNCS.PHASECHK.TRANS64.TRYWAIT P0, [UR7+0x60], R3 ;  /* 0x00006003ff0075a7 */ /* 0x000e640008001107 */
[----:B-1----:R-:W-:Y:S05]  /*4660*/  @!P0 BRA `(.L_x_77) ;  /* 0x0000006c00fc8947 */ /* 0x002fea0003800000 */
.L_x_160:
[----:B------:R-:W3:Y:S02]  /*4670*/  SYNCS.PHASECHK.TRANS64.TRYWAIT P0, [UR7+0x68], R3 ;  /* 0x00006803ff0075a7 */ /* 0x000ee40008001107 */
[----:B---3--:R-:W-:Y:S05]  /*4680*/  @!P0 BRA `(.L_x_78) ;  /* 0x00000070000c8947 */ /* 0x008fea0003800000 */
.L_x_162:
[----:B------:R-:W3:Y:S02]  /*4690*/  SYNCS.PHASECHK.TRANS64.TRYWAIT P0, [UR7+0x70], R3 ;  /* 0x00007003ff0075a7 */ /* 0x000ee40008001107 */
[----:B---3--:R-:W-:Y:S05]  /*46a0*/  @!P0 BRA `(.L_x_79) ;  /* 0x00000070001c8947 */ /* 0x008fea0003800000 */
.L_x_164:
[----:B-1----:R-:W-:-:S07]  /*46b0*/  MOV R0, UR7 ;  /* 0x0000000700007c02 */ /* 0x002fce0008000f00 */
.L_x_80:
[----:B-1----:R-:W-:-:S04]  /*46c0*/  SHF.L.U32 R3, R31, 0x1f, RZ ;  /* 0x0000001f1f037819 */ /* 0x002fc800000006ff */
[----:B------:R1:W3:Y:S03]  /*46d0*/  SYNCS.PHASECHK.TRANS64.TRYWAIT P0, [R0+URZ+0x78], R3 ;  /* 0x00007803000075a7 */ /* 0x0002e600080011ff */
[----:B---3--:R-:W-:Y:S05]  /*46e0*/  @!P0 NANOSLEEP.SYNCS 0x989680 ;  /* 0x009896800000895d */ /* 0x008fea0003900000 */
[----:B------:R-:W3:Y:S02]  /*46f0*/  @!P0 SYNCS.PHASECHK.TRANS64 P0, [R0+URZ+0x78], R3 ;  /* 0x00007803000085a7 */ /* 0x000ee400080010ff */
[----:B--23--:R-:W-:Y:S05]  /*4700*/  @P0 EXIT ;  /* 0x000000000000094d */ /* 0x00cfea0003800000 */
[----:B------:R-:W-:Y:S05]  /*4710*/  BRA `(.L_x_80) ;  /* 0xfffffffc00e87947 */ /* 0x000fea000383ffff */
.L_x_65:
[----:B------:R-:W-:-:S06]  /*4720*/  UISETP.GE.AND UP1, UPT, UR8, 0x4, UPT ;  /* 0x000000040800788c */ /* 0x000fcc000bf26270 */
[----:B------:R-:W-:-:S13]  /*4730*/  PLOP3.LUT P0, PT, PT, PT, UP1, 0x80, 0x8 ;  /* 0x000000000008781c */ /* 0x000fda0003f0f018 */
[----:B------:R-:W-:Y:S05]  /*4740*/  @!P0 EXIT ;  /* 0x000000000000894d */ /* 0x000fea0003800000 */
[----:B------:R-:W-:Y:S01]  /*4750*/  BAR.SYNC.DEFER_BLOCKING 0x6, 0xa0 ;  /* 0x0182800000007b1d */ /* 0x000fe20000010000 */
[C---:B------:R-:W-:Y:S01]  /*4760*/  IMAD.SHL.U32 R3, R185.reuse, 0x40, RZ ;  /* 0x00000040b9037824 */ /* 0x040fe200078e00ff */
[C---:B------:R-:W-:Y:S01]  /*4770*/  LOP3.LUT R189, R185.reuse, 0x60, RZ, 0xc0, !PT ;  /* 0x00000060b9bd7812 */ /* 0x040fe200078ec0ff */
[C---:B------:R-:W-:Y:S01]  /*4780*/  IMAD.SHL.U32 R172, R185.reuse, 0x8, RZ ;  /* 0x00000008b9ac7824 */ /* 0x040fe200078e00ff */
[C---:B------:R-:W-:Y:S01]  /*4790*/  LOP3.LUT R187, R185.reuse, 0x2, RZ, 0xc0, !PT ;  /* 0x00000002b9bb7812 */ /* 0x040fe200078ec0ff */
[----:B------:R-:W-:Y:S01]  /*47a0*/  IMAD.U32 R79, R185, 0x10000, RZ ;  /* 0x00010000b94f7824 */ /* 0x000fe200078e00ff */
[----:B------:R-:W-:Y:S02]  /*47b0*/  UMOV UR49, 0x400 ;  /* 0x0000040000317882 */ /* 0x000fe40000000000 */
[----:B------:R-:W1:Y:S01]  /*47c0*/  LDC R177, c[0x0][0x370] ;  /* 0x0000dc00ffb17b82 */ /* 0x000e620000000800 */
[----:B------:R-:W-:Y:S01]  /*47d0*/  ULEA UR49, UR37, UR49, 0x18 ;  /* 0x0000003125317291 */ /* 0x000fe2000f8ec0ff */
[----:B------:R-:W-:Y:S01]  /*47e0*/  LOP3.LUT R5, R3, 0x180, RZ, 0xc0, !PT ;  /* 0x0000018003057812 */ /* 0x000fe200078ec0ff */
[----:B------:R-:W-:Y:S01]  /*47f0*/  HFMA2 R191, -RZ, RZ, 0, 0 ;  /* 0x00000000ffbf7431 */ /* 0x000fe200000001ff */
[----:B------:R-:W-:Y:S01]  /*4800*/  LOP3.LUT R79, R79, 0x600000, RZ, 0xc0, !PT ;  /* 0x006000004f4f7812 */ /* 0x000fe200078ec0ff */
[----:B------:R-:W-:Y:S01]  /*4810*/  UIADD3 UR4, UPT, UPT, UR49, 0x8200, URZ ;  /* 0x0000820031047890 */ /* 0x000fe2000fffe0ff */
[----:B------:R-:W-:Y:S01]  /*4820*/  LOP3.LUT R172, R5, 0x30, R172, 0xf8, !PT ;  /* 0x0000003005ac7812 */ /* 0x000fe200078ef8ac */
[----:B------:R-:W-:Y:S01]  /*4830*/  IMAD.MOV.U32 R76, RZ, RZ, RZ ;  /* 0x000000ffff4c7224 */ /* 0x000fe200078e00ff */
[----:B------:R-:W2:Y:S01]  /*4840*/  LDC R74, c[0x0][0xb0c] ;  /* 0x0002c300ff4a7b82 */ /* 0x000ea20000000800 */
[----:B------:R-:W-:-:S02]  /*4850*/  LOP3.LUT R185, R185, 0x4, RZ, 0xc0, !PT ;  /* 0x00000004b9b97812 */ /* 0x000fc400078ec0ff */
[----:B------:R-:W-:Y:S02]  /*4860*/  CS2R R182, SRZ ;  /* 0x0000000000b67805 */ /* 0x000fe4000001ff00 */
[----:B------:R-:W-:Y:S02]  /*4870*/  LOP3.LUT R172, R172, 0x1e40, R3, 0xf8, !PT ;  /* 0x00001e40acac7812 */ /* 0x000fe400078ef803 */
[----:B------:R-:W-:Y:S02]  /*4880*/  CS2R R180, SRZ ;  /* 0x0000000000b47805 */ /* 0x000fe4000001ff00 */
[----:B------:R-:W-:Y:S01]  /*4890*/  IADD3 R184, PT, PT, -R185, 0x2, RZ ;  /* 0x00000002b9b87810 */ /* 0x000fe20007ffe1ff */
[----:B------:R-:W-:Y:S01]  /*48a0*/  IMAD.MOV R176, RZ, RZ, -R187 ;  /* 0x000000ffffb07224 */ /* 0x000fe200078e0abb */
[----:B------:R-:W-:Y:S01]  /*48b0*/  MOV R188, UR4 ;  /* 0x0000000400bc7c02 */ /* 0x000fe20008000f00 */
[----:B------:R-:W4:Y:S01]  /*48c0*/  LDC R174, c[0x0][0xb20] ;  /* 0x0002c800ffae7b82 */ /* 0x000f220000000800 */
[----:B------:R-:W3:Y:S01]  /*48d0*/  LDS R0, [UR49+0x120] ;  /* 0x00012031ff007984 */ /* 0x000ee20008000800 */
[----:B------:R-:W-:Y:S01]  /*48e0*/  VIADD R186, R172, UR49 ;  /* 0x00000031acba7c36 */ /* 0x000fe20008000000 */
[----:B------:R-:W1:Y:S01]  /*48f0*/  LDCU.64 UR52, c[0x0][0x348] ;  /* 0x00006900ff3477ac */ /* 0x000e620008000a00 */
[----:B------:R-:W-:-:S02]  /*4900*/  IMAD.MOV R175, RZ, RZ, -R185 ;  /* 0x000000ffffaf7224 */ /* 0x000fc400078e0ab9 */
[----:B------:R-:W-:Y:S01]  /*4910*/  VIADD R186, R186, 0x200 ;  /* 0x00000200baba7836 */ /* 0x000fe20000000000 */
[----:B------:R-:W1:Y:S01]  /*4920*/  LDCU.64 UR38, c[0x0][0x888] ;  /* 0x00011100ff2677ac */ /* 0x000e620008000a00 */
[----:B------:R-:W1:Y:S01]  /*4930*/  LDC R73, c[0x0][0xb30] ;  /* 0x0002cc00ff497b82 */ /* 0x000e620000000800 */
[----:B------:R-:W1:Y:S01]  /*4940*/  LDCU.64 UR44, c[0x0][0x890] ;  /* 0x00011200ff2c77ac */ /* 0x000e620008000a00 */
[----:B------:R-:W-:-:S06]  /*4950*/  UIADD3 UR48, UPT, UPT, UR49, 0x200, URZ ;  /* 0x0000020031307890 */ /* 0x000fcc000fffe0ff */
[----:B------:R-:W1:Y:S08]  /*4960*/  LDC.64 R168, c[0x0][0xb10] ;  /* 0x0002c400ffa87b82 */ /* 0x000e700000000a00 */
[----:B------:R-:W1:Y:S08]  /*4970*/  LDC.64 R70, c[0x0][0xb18] ;  /* 0x0002c600ff467b82 */ /* 0x000e700000000a00 */
[----:B------:R-:W1:Y:S08]  /*4980*/  LDC.64 R68, c[0x0][0xb28] ;  /* 0x0002ca00ff447b82 */ /* 0x000e700000000a00 */
[----:B------:R-:W1:Y:S01]  /*4990*/  LDC.64 R166, c[0x0][0x8b0] ;  /* 0x00022c00ffa67b82 */ /* 0x000e620000000a00 */
[----:B---3--:R-:W-:-:S07]  /*49a0*/  IMAD.IADD R79, R0, 0x1, R79 ;  /* 0x00000001004f7824 */ /* 0x008fce00078e024f */
[----:B------:R-:W3:Y:S08]  /*49b0*/  LDC.64 R164, c[0x0][0x8a8] ;  /* 0x00022a00ffa47b82 */ /* 0x000ef00000000a00 */
[----:B--2-4-:R-:W1:Y:S02]  /*49c0*/  LDC R178, c[0x0][0x374] ;  /* 0x0000dd00ffb27b82 */ /* 0x014e640000000800 */
.L_x_125:
[C---:B------:R-:W-:Y:S02]  /*49d0*/  LEA R0, R191.reuse, UR49, 0x3 ;  /* 0x00000031bf007c11 */ /* 0x040fe4000f8e18ff */
[----:B------:R-:W-:Y:S02]  /*49e0*/  SHF.L.U32 R3, R182, 0x1f, RZ ;  /* 0x0000001fb6037819 */ /* 0x000fe400000006ff */
[----:B------:R-:W-:Y:S02]  /*49f0*/  LEA R16, R191, UR49, 0x4 ;  /* 0x00000031bf107c11 */ /* 0x000fe4000f8e20ff */
[----:B------:R-:W2:Y:S02]  /*4a00*/  SYNCS.PHASECHK.TRANS64.TRYWAIT P0, [R0+URZ+0x90], R3 ;  /* 0x00009003000075a7 */ /* 0x000ea400080011ff */
[----:B-12---:R-:W-:Y:S05]  /*4a10*/  @!P0 BRA `(.L_x_81) ;  /* 0x0000006c00588947 */ /* 0x006fea0003800000 */
.L_x_165:
[----:B------:R-:W4:Y:S01]  /*4a20*/  LDC.64 R12, c[0x0][0xb10] ;  /* 0x0002c400ff0c7b82 */ /* 0x000f220000000a00 */
[----:B------:R-:W3:Y:S01]  /*4a30*/  LDS.128 R16, [R16+0x100] ;  /* 0x0001000010107984 */ /* 0x000ee20000000c00 */
[----:B-1----:R-:W-:Y:S01]  /*4a40*/  ISETP.NE.AND P1, PT, R73, 0x1, PT ;  /* 0x000000014900780c */ /* 0x002fe20003f25270 */
[----:B--2---:R-:W-:Y:S01]  /*4a50*/  VIADD R0, R0, 0xa0 ;  /* 0x000000a000007836 */ /* 0x004fe20000000000 */
[----:B------:R-:W-:Y:S04]  /*4a60*/  ISETP.GE.AND P0, PT, R72, 0x1, PT ;  /* 0x000000014800780c */ /* 0x000fe80003f06270 */
[----:B------:R-:W1:Y:S01]  /*4a70*/  LDC.64 R10, c[0x0][0xb18] ;  /* 0x0002c600ff0a7b82 */ /* 0x000e620000000a00 */
[----:B------:R-:W-:Y:S01]  /*4a80*/  PRMT R0, RZ, 0x654, R0 ;  /* 0x00000654ff007816 */ /* 0x000fe20000000000 */
[----:B------:R-:W-:Y:S01]  /*4a90*/  @!PT LDS RZ, [RZ] ;  /* 0x00000000fffff984 */ /* 0x000fe20000000800 */
[----:B------:R-:W-:Y:S01]  /*4aa0*/  @!PT LDS RZ, [RZ] ;  /* 0x00000000fffff984 */ /* 0x000fe20000000800 */
[----:B------:R-:W-:Y:S01]  /*4ab0*/  @!PT LDS RZ, [RZ] ;  /* 0x00000000fffff984 */ /* 0x000fe20000000800 */
[----:B------:R-:W-:Y:S01]  /*4ac0*/  @!PT LDS RZ, [RZ] ;  /* 0x00000000fffff984 */ /* 0x000fe20000000800 */
[----:B------:R2:W-:Y:S06]  /*4ad0*/  MEMBAR.ALL.CTA ;  /* 0x0000000000007992 */ /* 0x0005ec0000008000 */
[----:B--2---:R-:W2:Y:S01]  /*4ae0*/  FENCE.VIEW.ASYNC.S ;  /* 0x00000000000073c6 */ /* 0x004ea20000000000 */
[----:B------:R-:W1:Y:S08]  /*4af0*/  @!P1 LDC R14, c[0x0][0xb20] ;  /* 0x0002c800ff0e9b82 */ /* 0x000e700000000800 */
[----:B------:R-:W1:Y:S01]  /*4b00*/  @!P1 LDC R9, c[0x0][0xb0c] ;  /* 0x0002c300ff099b82 */ /* 0x000e620000000800 */
[----:B--2---:R2:W-:Y:S01]  /*4b10*/  SYNCS.ARRIVE.TRANS64.RED.A1T0 RZ, [R0+URZ], RZ ;  /* 0x000000ff00ff79a7 */ /* 0x0045e200081004ff */
[----:B---3--:R-:W-:Y:S04]  /*4b20*/  LOP3.LUT P4, RZ, R18, 0x1, RZ, 0xc0, !PT ;  /* 0x0000000112ff7812 */ /* 0x008fe8000788c0ff */
[----:B------:R-:W-:Y:S09]  /*4b30*/  P2R R190, PR, RZ, 0x10 ;  /* 0x00000010ffbe7803 */ /* 0x000ff20000000000 */
[----:B------:R-:W-:Y:S02]  /*4b40*/  @P4 MOV R77, R16 ;  /* 0x00000010004d4202 */ /* 0x000fe40000000f00 */
[----:B------:R-:W-:Y:S01]  /*4b50*/  @P4 LOP3.LUT R75, R17, 0xffff, RZ, 0xc0, !PT ;  /* 0x0000ffff114b4812 */ /* 0x000fe200078ec0ff */
[----:B--2-4-:R-:W-:Y:S06]  /*4b60*/  @!P0 BRA `(.L_x_82) ;  /* 0x0000000000a48947 */ /* 0x014fec0003800000 */
[----:B------:R-:W-:Y:S01]  /*4b70*/  IMAD.HI.U32 R23, R178, R71, RZ ;  /* 0x00000047b2177227 */ /* 0x000fe200078e00ff */
[----:B------:R-:W-:Y:S02]  /*4b80*/  ISETP.NE.AND P0, PT, R70, 0x1, PT ;  /* 0x000000014600780c */ /* 0x000fe40003f05270 */
[----:B------:R-:W-:Y:S01]  /*4b90*/  ISETP.NE.AND P2, PT, R72, 0x1, PT ;  /* 0x000000014800780c */ /* 0x000fe20003f45270 */
[----:B------:R-:W-:Y:S01]  /*4ba0*/  IMAD.HI.U32 R22, R177, R168, RZ ;  /* 0x000000a8b1167227 */ /* 0x000fe200078e00ff */
[----:B------:R-:W-:Y:S02]  /*4bb0*/  SHF.R.U32.HI R23, RZ, R174, R23 ;  /* 0x000000aeff177219 */ /* 0x000fe40000011617 */
[----:B------:R-:W-:Y:S01]  /*4bc0*/  ISETP.NE.AND P3, PT, R74, 0x1, PT ;  /* 0x000000014a00780c */ /* 0x000fe20003f65270 */
[----:B------:R-:W-:Y:S01]  /*4bd0*/  IMAD.HI.U32 R26, R77, R168, RZ ;  /* 0x000000a84d1a7227 */ /* 0x000fe200078e00ff */
[----:B------:R-:W-:Y:S02]  /*4be0*/  SHF.R.U32.HI R22, RZ, R169, R22 ;  /* 0x000000a9ff167219 */ /* 0x000fe40000011616 */
[----:B------:R-:W-:Y:S01]  /*4bf0*/  SEL R3, R178, R23, !P0 ;  /* 0x00000017b2037207 */ /* 0x000fe20004000000 */
[----:B------:R-:W-:Y:S01]  /*4c00*/  IMAD.HI.U32 R23, R75, R71, RZ ;  /* 0x000000474b177227 */ /* 0x000fe200078e00ff */
[----:B------:R-:W-:Y:S02]  /*4c10*/  SEL R7, R177, R22, !P3 ;  /* 0x00000016b1077207 */ /* 0x000fe40005800000 */
[----:B------:R-:W-:Y:S01]  /*4c20*/  SHF.R.U32.HI R26, RZ, R169, R26 ;  /* 0x000000a9ff1a7219 */ /* 0x000fe2000001161a */
[-C--:B------:R-:W-:Y:S04]  /*4c30*/  IMAD.HI.U32 R22, R3, R68.reuse, RZ ;  /* 0x0000004403167227 */ /* 0x080fe800078e00ff */
[----:B------:R-:W-:Y:S01]  /*4c40*/  IMAD.HI.U32 R24, R7, R68, RZ ;  /* 0x0000004407187227 */ /* 0x000fe200078e00ff */
[-C--:B------:R-:W-:Y:S02]  /*4c50*/  @P2 SHF.R.U32.HI R3, RZ, R69.reuse, R22 ;  /* 0x00000045ff032219 */ /* 0x080fe40000011616 */
[----:B------:R-:W-:Y:S02]  /*4c60*/  SHF.R.U32.HI R22, RZ, R174, R23 ;  /* 0x000000aeff167219 */ /* 0x000fe40000011617 */
[----:B------:R-:W-:Y:S01]  /*4c70*/  @P2 SHF.R.U32.HI R7, RZ, R69, R24 ;  /* 0x00000045ff072219 */ /* 0x000fe20000011618 */
[C---:B------:R-:W-:Y:S01]  /*4c80*/  IMAD R2, R72.reuse, R3, RZ ;  /* 0x0000000348027224 */ /* 0x040fe200078e02ff */
[----:B------:R-:W-:Y:S02]  /*4c90*/  SEL R5, R75, R22, !P0 ;  /* 0x000000164b057207 */ /* 0x000fe40004000000 */
[----:B------:R-:W-:Y:S01]  /*4ca0*/  SEL R3, R77, R26, !P3 ;  /* 0x0000001a4d037207 */ /* 0x000fe20005800000 */
[----:B------:R-:W-:Y:S01]  /*4cb0*/  IMAD R4, R72, R7, RZ ;  /* 0x0000000748047224 */ /* 0x000fe200078e02ff */
[C---:B------:R-:W-:Y:S01]  /*4cc0*/  ISETP.GE.AND P0, PT, R5.reuse, R2, PT ;  /* 0x000000020500720c */ /* 0x040fe20003f06270 */
[----:B------:R-:W-:Y:S03]  /*4cd0*/  IMAD.HI.U32 R6, R5, R68, RZ ;  /* 0x0000004405067227 */ /* 0x000fe600078e00ff */
[----:B------:R-:W-:Y:S01]  /*4ce0*/  ISETP.GE.OR P0, PT, R3, R4, P0 ;  /* 0x000000040300720c */ /* 0x000fe20000706670 */
[----:B------:R-:W-:Y:S01]  /*4cf0*/  IMAD.MOV R4, RZ, RZ, -R3 ;  /* 0x000000ffff047224 */ /* 0x000fe200078e0a03 */
[-C--:B------:R-:W-:Y:S03]  /*4d00*/  SHF.R.U32.HI R6, RZ, R69.reuse, R6 ;  /* 0x00000045ff067219 */ /* 0x080fe60000011606 */
[----:B------:R-:W-:Y:S01]  /*4d10*/  IMAD R77, R74, R4, R77 ;  /* 0x000000044a4d7224 */ /* 0x000fe200078e024d */
[----:B------:R-:W-:Y:S05]  /*4d20*/  SEL R15, R5, R6, !P2 ;  /* 0x00000006050f7207 */ /* 0x000fea0005000000 */
[----:B------:R-:W-:Y:S02]  /*4d30*/  IMAD.MOV R6, RZ, RZ, -R15 ;  /* 0x000000ffff067224 */ /* 0x000fe400078e0a0f */
[C---:B------:R-:W-:Y:S04]  /*4d40*/  @!P0 IMAD.HI.U32 R2, R3.reuse, R68, RZ ;  /* 0x0000004403028227 */ /* 0x040fe800078e00ff */
[----:B------:R-:W-:Y:S01]  /*4d50*/  IMAD R6, R72, R6, R5 ;  /* 0x0000000648067224 */ /* 0x000fe200078e0205 */
[----:B------:R-:W-:Y:S04]  /*4d60*/  @!P0 SHF.R.U32.HI R2, RZ, R69, R2 ;  /* 0x00000045ff028219 */ /* 0x000fe80000011602 */
[----:B------:R-:W-:Y:S02]  /*4d70*/  @!P0 SEL R0, R3, R2, !P2 ;  /* 0x0000000203008207 */ /* 0x000fe40005000000 */
[----:B------:R-:W-:Y:S02]  /*4d80*/  IADD3 R2, PT, PT, -R5, RZ, RZ ;  /* 0x000000ff05027210 */ /* 0x000fe40007ffe1ff */
[----:B------:R-:W-:Y:S01]  /*4d90*/  @!P0 IADD3 R8, PT, PT, R15, -R0, RZ ;  /* 0x800000000f088210 */ /* 0x000fe20007ffe0ff */
[----:B------:R-:W-:Y:S02]  /*4da0*/  @!P0 IMAD R0, R7, R6, R0 ;  /* 0x0000000607008224 */ /* 0x000fe400078e0200 */
[----:B------:R-:W-:Y:S02]  /*4db0*/  IMAD R75, R70, R2, R75 ;  /* 0x00000002464b7224 */ /* 0x000fe400078e024b */
[----:B------:R-:W-:Y:S02]  /*4dc0*/  @!P0 IMAD R5, R8, R72, R3 ;  /* 0x0000004808058224 */ /* 0x000fe400078e0203 */
[----:B------:R-:W-:Y:S04]  /*4dd0*/  @!P0 IMAD.MOV.U32 R3, RZ, RZ, R0 ;  /* 0x000000ffff038224 */ /* 0x000fe800078e0000 */
[----:B------:R-:W-:Y:S02]  /*4de0*/  IMAD R77, R3, R74, R77 ;  /* 0x0000004a034d7224 */ /* 0x000fe400078e024d */
[----:B------:R-:W-:Y:S07]  /*4df0*/  IMAD R75, R5, R70, R75 ;  /* 0x00000046054b7224 */ /* 0x000fee00078e024b */
.L_x_82:
[----:B-1----:R-:W-:Y:S01]  /*4e00*/  @!P1 ISETP.NE.AND P0, PT, R10, 0x1, PT ;  /* 0x000000010a00980c */ /* 0x002fe20003f05270 */
[----:B------:R-:W-:Y:S01]  /*4e10*/  @!P1 IMAD.HI.U32 R0, R77, R12, RZ ;  /* 0x0000000c4d009227 */ /* 0x000fe200078e00ff */
[----:B------:R-:W-:Y:S01]  /*4e20*/  @!P1 ISETP.NE.AND P2, PT, R9, 0x1, PT ;  /* 0x000000010900980c */ /* 0x000fe20003f45270 */
[----:B------:R-:W-:Y:S01]  /*4e30*/  ULOP3.LUT UP0, URZ, UR48, 0x1b0, URZ, 0xc0, !UPT ;  /* 0x000001b030ff7892 */ /* 0x000fe2000f80c0ff */
[----:B------:R-:W-:Y:S01]  /*4e40*/  R2UR UR42, R21 ;  /* 0x00000000152a72ca */ /* 0x000fe200000e0000 */
[----:B------:R-:W-:Y:S01]  /*4e50*/  @!P1 IMAD.HI.U32 R3, R75, R11, RZ ;  /* 0x0000000b4b039227 */ /* 0x000fe200078e00ff */
[----:B------:R-:W-:Y:S02]  /*4e60*/  @!P1 SHF.R.U32.HI R0, RZ, R13, R0 ;  /* 0x0000000dff009219 */ /* 0x000fe40000011600 */
[----:B------:R-:W-:Y:S01]  /*4e70*/  R2UR UR41, R20 ;  /* 0x00000000142972ca */ /* 0x000fe200000e0000 */
[----:B------:R-:W-:Y:S01]  /*4e80*/  VIADD R191, R191, 0x1 ;  /* 0x00000001bfbf7836 */ /* 0x000fe20000000000 */
[----:B------:R-:W-:Y:S02]  /*4e90*/  @!P1 SHF.R.U32.HI R2, RZ, R14, R3 ;  /* 0x0000000eff029219 */ /* 0x000fe40000011603 */
[----:B------:R-:W-:Y:S02]  /*4ea0*/  @!P1 SEL R3, R77, R0, !P2 ;  /* 0x000000004d039207 */ /* 0x000fe40005000000 */
[----:B------:R-:W-:Y:S02]  /*4eb0*/  @!P1 SEL R2, R75, R2, !P0 ;  /* 0x000000024b029207 */ /* 0x000fe40004000000 */
[----:B------:R-:W-:Y:S01]  /*4ec0*/  @P4 SHF.R.U32.HI R179, RZ, 0x10, R17 ;  /* 0x00000010ffb34819 */ /* 0x000fe20000011611 */
[----:B------:R-:W-:Y:S02]  /*4ed0*/  USHF.L.U32 UR42, UR42, 0x7, URZ ;  /* 0x000000072a2a7899 */ /* 0x000fe400080006ff */
[----:B------:R-:W-:Y:S02]  /*4ee0*/  @!P1 IMAD.IADD R0, R2, 0x1, -R3 ;  /* 0x0000000102009824 */ /* 0x000fe400078e0a03 */
[----:B------:R-:W-:Y:S01]  /*4ef0*/  @!P1 IMAD.IADD R2, R3, 0x1, -R2 ;  /* 0x0000000103029824 */ /* 0x000fe200078e0a02 */
[----:B------:R-:W-:Y:S01]  /*4f00*/  USHF.L.U32 UR41, UR41, 0x8, URZ ;  /* 0x0000000829297899 */ /* 0x000fe200080006ff */
[----:B------:R-:W-:Y:S02]  /*4f10*/  @!P1 IMAD R77, R0, R9, R77 ;  /* 0x00000009004d9224 */ /* 0x000fe400078e024d */
[----:B------:R-:W-:Y:S01]  /*4f20*/  @!P1 IMAD R75, R2, R10, R75 ;  /* 0x0000000a024b9224 */ /* 0x000fe200078e024b */
[----:B------:R-:W-:Y:S08]  /*4f30*/  BRA.U !UP0, `(.L_x_83) ;  /* 0x0000000108407547 */ /* 0x000ff0000b800000 */
[----:B------:R-:W1:Y:S01]  /*4f40*/  LDCU.64 UR8, c[0x4][0x88] ;  /* 0x01001100ff0877ac */ /* 0x000e620008000a00 */
[----:B------:R-:W-:Y:S01]  /*4f50*/  MOV R3, 0x0 ;  /* 0x0000000000037802 */ /* 0x000fe20000000f00 */
[----:B------:R-:W-:Y:S02]  /*4f60*/  HFMA2 R12, -RZ, RZ, 0, 5.9604644775390625e-08 ;  /* 0x00000001ff0c7431 */ /* 0x000fe400000001ff */
[----:B------:R-:W-:Y:S02]  /*4f70*/  IMAD.MOV.U32 R8, RZ, RZ, 0x70 ;  /* 0x00000070ff087424 */ /* 0x000fe400078e00ff */
[----:B------:R-:W-:Y:S01]  /*4f80*/  IMAD.MOV.U32 R13, RZ, RZ, RZ ;  /* 0x000000ffff0d7224 */ /* 0x000fe200078e00ff */
[----:B------:R-:W2:Y:S01]  /*4f90*/  LDCU.64 UR6, c[0x4][0x90] ;  /* 0x01001200ff0677ac */ /* 0x000ea20008000a00 */
[----:B------:R-:W3:Y:S01]  /*4fa0*/  LDC.64 R2, c[0x4][R3] ;  /* 0x0100000003027b82 */ /* 0x000ee20000000a00 */
[----:B------:R-:W4:Y:S01]  /*4fb0*/  LDCU.64 UR4, c[0x4][0x8] ;  /* 0x01000100ff0477ac */ /* 0x000f220008000a00 */
[----:B-1----:R-:W-:Y:S01]  /*4fc0*/  MOV R5, UR9 ;  /* 0x0000000900057c02 */ /* 0x002fe20008000f00 */
[----:B------:R-:W-:Y:S01]  /*4fd0*/  IMAD.U32 R4, RZ, RZ, UR8 ;  /* 0x00000008ff047e24 */ /* 0x000fe2000f8e00ff */
[----:B--2---:R-:W-:Y:S01]  /*4fe0*/  MOV R7, UR7 ;  /* 0x0000000700077c02 */ /* 0x004fe20008000f00 */
[----:B------:R-:W-:Y:S01]  /*4ff0*/  IMAD.U32 R6, RZ, RZ, UR6 ;  /* 0x00000006ff067e24 */ /* 0x000fe2000f8e00ff */
[----:B----4-:R-:W-:Y:S01]  /*5000*/  MOV R11, UR5 ;  /* 0x00000005000b7c02 */ /* 0x010fe20008000f00 */
[----:B------:R-:W-:Y:S02]  /*5010*/  IMAD.U32 R10, RZ, RZ, UR4 ;  /* 0x00000004ff0a7e24 */ /* 0x000fe4000f8e00ff */
[----:B------:R-:W-:Y:S07]  /*5020*/  LEPC R20, `(.L_x_83) ;  /* 0x000000001014794e */ /* 0x000fee0000000000 */
[----:B---3-5:R-:W-:Y:S05]  /*5030*/  CALL.ABS.NOINC R2 ;  /* 0x0000000002007343 */ /* 0x028fea0003c00000 */
.L_x_83:
[----:B------:R-:W-:Y:S01]  /*5040*/  LOP3.LUT P0, RZ, R188, 0x1b0, RZ, 0xc0, !PT ;  /* 0x000001b0bcff7812 */ /* 0x000fe2000780c0ff */
[----:B------:R-:W-:Y:S11]  /*5050*/  BSSY.RECONVERGENT B6, `(.L_x_84) ;  /* 0x0000013000067945 */ /* 0x000ff60003800200 */
[----:B------:R-:W-:Y:S01]  /*5060*/  @!UPT UIADD3 URZ, UPT, UPT, URZ, URZ, URZ ;  /* 0x000000fffffff290 */ /* 0x000fe2000fffe0ff */
[----:B------:R-:W-:Y:S05]  /*5070*/  @!P0 BRA `(.L_x_85) ;  /* 0x0000000000408947 */ /* 0x000fea0003800000 */
        /* <DEDUP_REMOVED lines=16> */
.L_x_85:
[----:B------:R-:W-:Y:S05]  /*5180*/  BSYNC.RECONVERGENT B6 ;  /* 0x0000000000067941 */ /* 0x000fea0003800200 */
.L_x_84:
[----:B------:R-:W-:Y:S01]  /*5190*/  ISETP.NE.U32.AND P4, PT, R166, RZ, PT ;  /* 0x000000ffa600720c */ /* 0x000fe20003f85070 */
[----:B------:R-:W-:Y:S01]  /*51a0*/  UISETP.NE.AND UP2, UPT, UR50, URZ, UPT ;  /* 0x000000ff3200728c */ /* 0x000fe2000bf45270 */
[----:B------:R-:W-:Y:S01]  /*51b0*/  ISETP.NE.U32.AND P2, PT, RZ, UR38, PT ;  /* 0x00000026ff007c0c */ /* 0x000fe2000bf45070 */
[----:B------:R-:W-:Y:S01]  /*51c0*/  UISETP.NE.U32.AND UP1, UPT, UR44, URZ, UPT ;  /* 0x000000ff2c00728c */ /* 0x000fe2000bf25070 */
[----:B------:R-:W-:Y:S01]  /*51d0*/  ISETP.NE.AND.EX P4, PT, R167, RZ, PT, P4 ;  /* 0x000000ffa700720c */ /* 0x000fe20003f85340 */
[----:B------:R-:W-:Y:S01]  /*51e0*/  UPLOP3.LUT UP0, UPT, UPT, UPT, UPT, 0x40, 0x4 ;  /* 0x000000000004789c */ /* 0x000fe20003f0e870 */
[----:B------:R-:W-:Y:S01]  /*51f0*/  ISETP.NE.AND.EX P2, PT, RZ, UR39, PT, P2 ;  /* 0x00000027ff007c0c */ /* 0x000fe2000bf45320 */
[----:B------:R-:W-:Y:S01]  /*5200*/  UISETP.NE.AND.EX UP1, UPT, UR45, URZ, UPT, UP1 ;  /* 0x000000ff2d00728c */ /* 0x000fe2000bf25310 */
[----:B------:R-:W-:Y:S04]  /*5210*/  PLOP3.LUT P1, PT, PT, PT, UP2, 0x80, 0x8 ;  /* 0x000000000008781c */ /* 0x000fe80003f2f028 */
[----:B------:R-:W-:Y:S06]  /*5220*/  @UP2 UPLOP3.LUT UP0, UPT, UPT, UPT, UP1, 0x80, 0x8 ;  /* 0x000000000008289c */ /* 0x000fec0003f0f010 */
[----:B------:R-:W-:Y:S01]  /*5230*/  PLOP3.LUT P0, PT, PT, PT, UP0, 0x80, 0x8 ;  /* 0x000000000008781c */ /* 0x000fe20003f0f008 */
[----:B------:R-:W-:Y:S01]  /*5240*/  @!UPT UIADD3 URZ, UPT, UPT, URZ, URZ, URZ ;  /* 0x000000fffffff290 */ /* 0x000fe2000fffe0ff */
[----:B------:R-:W-:Y:S11]  /*5250*/  BRA.U !UP1, `(.L_x_86) ;  /* 0x0000000109387547 */ /* 0x000ff6000b800000 */
[----:B------:R-:W-:Y:S01]  /*5260*/  UISETP.NE.U32.AND UP0, UPT, UR38, URZ, UPT ;  /* 0x000000ff2600728c */ /* 0x000fe2000bf05070 */
[----:B------:R-:W-:Y:S02]  /*5270*/  HFMA2 R0, -RZ, RZ, 0, 5.9604644775390625e-08 ;  /* 0x00000001ff007431 */ /* 0x000fe400000001ff */
[----:B------:R-:W-:Y:S01]  /*5280*/  IMAD.MOV.U32 R171, RZ, RZ, 0x1 ;  /* 0x00000001ffab7424 */ /* 0x000fe200078e00ff */
[----:B------:R-:W-:Y:S06]  /*5290*/  UISETP.NE.AND.EX UP0, UPT, UR39, URZ, UPT, UP0 ;  /* 0x000000ff2700728c */ /* 0x000fec000bf05300 */
[----:B------:R-:W-:Y:S05]  /*52a0*/  PLOP3.LUT P3, PT, PT, PT, UP0, 0x80, 0x8 ;  /* 0x000000000008781c */ /* 0x000fea0003f6f008 */
[----:B------:R-:W1:Y:S01]  /*52b0*/  @UP0 LDCU.64 UR6, c[0x0][0x888] ;  /* 0x00011100ff0607ac */ /* 0x000e620008000a00 */
[----:B------:R-:W-:Y:S07]  /*52c0*/  @UP0 UIMAD UR4, UR36, UR44, URZ ;  /* 0x0000002c240402a4 */ /* 0x000fee000f8e02ff */
[----:B------:R-:W-:Y:S01]  /*52d0*/  @!P3 PRMT R171, R0, 0x7610, R171 ;  /* 0x0000761000abb816 */ /* 0x000fe200000000ab */
[----:B-1----:R-:W-:Y:S03]  /*52e0*/  @UP0 UIMAD.WIDE UR6, UR4, 0x4, UR6 ;  /* 0x00000004040608a5 */ /* 0x002fe6000f8e0206 */
[----:B------:R-:W1:Y:S03]  /*52f0*/  @!UP0 LDCU UR4, c[0x0][0x880] ;  /* 0x00011000ff0487ac */ /* 0x000e660008000800 */
[----:B------:R-:W-:Y:S01]  /*5300*/  IMAD.U32 R2, RZ, RZ, UR6 ;  /* 0x00000006ff027e24 */ /* 0x000fe2000f8e00ff */
[----:B------:R-:W-:Y:S05]  /*5310*/  MOV R3, UR7 ;  /* 0x0000000700037c02 */ /* 0x000fea0008000f00 */
[----:B-----5:R2:W5:Y:S02]  /*5320*/  @P3 LDG.E R81, desc[UR46][R2.64] ;  /* 0x0000002e02513981 */ /* 0x020564000c1e1900 */
[----:B-12---:R-:W-:Y:S02]  /*5330*/  @!P3 IMAD.U32 R81, RZ, RZ, UR4 ;  /* 0x00000004ff51be24 */ /* 0x006fe4000f8e00ff */
.L_x_86:
[----:B------:R-:W-:Y:S05]  /*5340*/  @!P4 BRA `(.L_x_87) ;  /* 0x000000000020c947 */ /* 0x000fea0003800000 */
[----:B------:R-:W-:Y:S04]  /*5350*/  ISETP.NE.U32.AND P3, PT, R164, RZ, PT ;  /* 0x000000ffa400720c */ /* 0x000fe80003f65070 */
[----:B------:R-:W-:Y:S11]  /*5360*/  ISETP.NE.AND.EX P3, PT, R165, RZ, PT, P3 ;  /* 0x000000ffa500720c */ /* 0x000ff60003f65330 */
[----:B------:R-:W-:Y:S02]  /*5370*/  @!UPT UIADD3 URZ, UPT, UPT, URZ, URZ, URZ ;  /* 0x000000fffffff290 */ /* 0x000fe4000fffe0ff */
[----:B------:R-:W1:Y:S01]  /*5380*/  @P3 LDC.64 R2, c[0x0][0x8a8] ;  /* 0x00022a00ff023b82 */ /* 0x000e620000000a00 */
[----:B------:R-:W-:Y:S04]  /*5390*/  @P3 IMAD R0, R166, UR36, RZ ;  /* 0x00000024a6003c24 */ /* 0x000fe8000f8e02ff */
[----:B-1----:R-:W-:Y:S05]  /*53a0*/  @P3 IMAD.WIDE R2, R0, 0x4, R2 ;  /* 0x0000000400023825 */ /* 0x002fea00078e0202 */
[----:B-----5:R1:W5:Y:S02]  /*53b0*/  @P3 LDG.E R78, desc[UR46][R2.64] ;  /* 0x0000002e024e3981 */ /* 0x020364000c1e1900 */
[----:B-1----:R-:W2:Y:S02]  /*53c0*/  @!P3 LDC R78, c[0x0][0x8a0] ;  /* 0x00022800ff4ebb82 */ /* 0x002ea40000000800 */
.L_x_87:
[----:B-----5:R-:W-:Y:S01]  /*53d0*/  FSETP.NEU.AND P4, PT, R81, RZ, PT ;  /* 0x000000ff5100720b */ /* 0x020fe20003f8d000 */
[----:B------:R-:W-:Y:S01]  /*53e0*/  BSSY B1, `(.L_x_88) ;  /* 0x0000047000017945 */ /* 0x000fe20003800000 */
[----:B------:R-:W-:Y:S01]  /*53f0*/  SEL R5, RZ, 0xffffffff, P2 ;  /* 0xffffffffff057807 */ /* 0x000fe20001000000 */
[----:B------:R-:W-:Y:S01]  /*5400*/  IMAD.MOV.U32 R196, RZ, RZ, 0x1 ;  /* 0x00000001ffc47424 */ /* 0x000fe200078e00ff */
[----:B------:R-:W-:Y:S01]  /*5410*/  LOP3.LUT P3, RZ, R171, 0xff, RZ, 0xc0, !PT ;  /* 0x000000ffabff7812 */ /* 0x000fe2000786c0ff */
[C---:B------:R-:W-:Y:S01]  /*5420*/  IMAD R80, R76.reuse, 0x100, R79 ;  /* 0x000001004c507824 */ /* 0x040fe200078e024f */
[----:B------:R-:W-:Y:S02]  /*5430*/  @P1 SEL R0, RZ, 0xffffffff, P4 ;  /* 0xffffffffff001807 */ /* 0x000fe40002000000 */
[----:B------:R-:W-:Y:S02]  /*5440*/  CS2R R162, SRZ ;  /* 0x0000000000a27805 */ /* 0x000fe4000001ff00 */
[----:B------:R-:W-:Y:S02]  /*5450*/  LEA R3, R181, UR49, 0x3 ;  /* 0x00000031b5037c11 */ /* 0x000fe4000f8e18ff */
[----:B------:R-:W-:Y:S02]  /*5460*/  CS2R R160, SRZ ;  /* 0x0000000000a07805 */ /* 0x000fe4000001ff00 */
[----:B------:R-:W-:Y:S02]  /*5470*/  @P0 SEL R0, R5, R0, !P3 ;  /* 0x0000000005000207 */ /* 0x000fe40005800000 */
[----:B------:R-:W-:Y:S02]  /*5480*/  CS2R R158, SRZ ;  /* 0x00000000009e7805 */ /* 0x000fe4000001ff00 */
[----:B------:R-:W-:Y:S02]  /*5490*/  LEA R193, R76, UR49, 0x3 ;  /* 0x000000314cc17c11 */ /* 0x000fe4000f8e18ff */
[----:B------:R-:W-:Y:S02]  /*54a0*/  CS2R R156, SRZ ;  /* 0x00000000009c7805 */ /* 0x000fe4000001ff00 */
[----:B------:R-:W-:Y:S02]  /*54b0*/  @P1 LOP3.LUT R0, R0, 0x1, RZ, 0xc0, !PT ;  /* 0x0000000100001812 */ /* 0x000fe400078ec0ff */
[----:B------:R-:W-:Y:S02]  /*54c0*/  CS2R R154, SRZ ;  /* 0x00000000009a7805 */ /* 0x000fe4000001ff00 */
[----:B------:R-:W-:Y:S02]  /*54d0*/  SHF.L.U32 R2, R183, 0x1f, RZ ;  /* 0x0000001fb7027819 */ /* 0x000fe400000006ff */
[----:B------:R-:W-:Y:S02]  /*54e0*/  CS2R R152, SRZ ;  /* 0x0000000000987805 */ /* 0x000fe4000001ff00 */
[----:B------:R-:W-:Y:S02]  /*54f0*/  ISETP.NE.U32.OR P6, PT, R0, 0x1, !P1 ;  /* 0x000000010000780c */ /* 0x000fe40004fc5470 */
[----:B------:R-:W-:Y:S02]  /*5500*/  CS2R R150, SRZ ;  /* 0x0000000000967805 */ /* 0x000fe4000001ff00 */
[----:B------:R-:W-:Y:S02]  /*5510*/  PLOP3.LUT P2, PT, PT, PT, UP1, 0x80, 0x8 ;  /* 0x000000000008781c */ /* 0x000fe40003f4f018 */
[----:B------:R-:W-:Y:S02]  /*5520*/  CS2R R148, SRZ ;  /* 0x0000000000947805 */ /* 0x000fe4000001ff00 */
[----:B------:R-:W-:Y:S02]  /*5530*/  SEL R0, RZ, 0xffffffff, P4 ;  /* 0xffffffffff007807 */ /* 0x000fe40002000000 */
[----:B------:R-:W-:Y:S03]  /*5540*/  P2R R198, PR, RZ, 0x40 ;  /* 0x00000040ffc67803 */ /* 0x000fe60000000000 */
[----:B------:R-:W-:Y:S04]  /*5550*/  @P6 SHF.L.U32 R4, R180, 0x1f, RZ ;  /* 0x0000001fb4046819 */ /* 0x000fe800000006ff */
[----:B------:R-:W-:Y:S01]  /*5560*/  @P2 SEL R0, R5, R0, !P3 ;  /* 0x0000000005002207 */ /* 0x000fe20005800000 */
[----:B------:R-:W1:Y:S03]  /*5570*/  @P6 SYNCS.PHASECHK.TRANS64.TRYWAIT P1, [R3+URZ+0x40], R4 ;  /* 0x00004004030065a7 */ /* 0x000e6600080211ff */
[----:B------:R-:W-:Y:S04]  /*5580*/  LOP3.LUT R0, R0, 0x1, RZ, 0xc0, !PT ;  /* 0x0000000100007812 */ /* 0x000fe800078ec0ff */
[----:B------:R-:W-:Y:S04]  /*5590*/  ISETP.NE.U32.AND P5, PT, R0, 0x1, PT ;  /* 0x000000010000780c */ /* 0x000fe80003fa5070 */
[----:B------:R-:W-:Y:S01]  /*55a0*/  P2R R197, PR, RZ, 0x20 ;  /* 0x00000020ffc57803 */ /* 0x000fe20000000000 */
[----:B------:R3:W4:Y:S01]  /*55b0*/  SYNCS.PHASECHK.TRANS64.TRYWAIT P0, [R193+URZ+0xb0], R2 ;  /* 0x0000b002c10075a7 */ /* 0x00072200080011ff */
[----:B-1----:R-:W-:Y:S01]  /*55c0*/  @P6 SEL R196, RZ, 0x1, !P1 ;  /* 0x00000001ffc46807 */ /* 0x002fe20004800000 */
[----:B---3--:R-:W-:Y:S06]  /*55d0*/  @!P6 BRA `(.L_x_89) ;  /* 0x00000000009ce947 */ /* 0x008fec0003800000 */
[----:B------:R-:W-:Y:S01]  /*55e0*/  @P5 IMAD R6, R181, 0x2000, R186 ;  /* 0x00002000b5065824 */ /* 0x000fe200078e02ba */
[----:B------:R-:W-:Y:S01]  /*55f0*/  ISETP.NE.AND P1, PT, R196, RZ, PT ;  /* 0x000000ffc400720c */ /* 0x000fe20003f25270 */
[----:B------:R-:W-:Y:S01]  /*5600*/  BSSY B0, `(.L_x_90) ;  /* 0x0000010000007945 */ /* 0x000fe20003800000 */
[----:B------:R-:W-:Y:S01]  /*5610*/  CS2R R150, SRZ ;  /* 0x0000000000967805 */ /* 0x000fe2000001ff00 */
[--C-:B------:R-:W-:Y:S01]  /*5620*/  @P5 IMAD R7, R187, -0x10, R6.reuse ;  /* 0xfffffff0bb075824 */ /* 0x100fe200078e0206 */
[----:B------:R-:W-:Y:S01]  /*5630*/  CS2R R148, SRZ ;  /* 0x0000000000947805 */ /* 0x000fe2000001ff00 */
[----:B------:R-:W-:Y:S01]  /*5640*/  @P5 IMAD R5, R185, -0x10, R6 ;  /* 0xfffffff0b9055824 */ /* 0x000fe200078e0206 */
[----:B------:R-:W-:Y:S01]  /*5650*/  CS2R R158, SRZ ;  /* 0x00000000009e7805 */ /* 0x000fe2000001ff00 */
[----:B------:R-:W-:Y:S01]  /*5660*/  @P5 IMAD R4, R184, 0x10, R7 ;  /* 0x00000010b8045824 */ /* 0x000fe200078e0207 */
[----:B------:R-:W-:Y:S02]  /*5670*/  CS2R R156, SRZ ;  /* 0x00000000009c7805 */ /* 0x000fe4000001ff00 */
[----:B------:R-:W-:Y:S02]  /*5680*/  CS2R R154, SRZ ;  /* 0x00000000009a7805 */ /* 0x000fe4000001ff00 */
[----:B------:R-:W-:Y:S02]  /*5690*/  CS2R R152, SRZ ;  /* 0x0000000000987805 */ /* 0x000fe4000001ff00 */
[----:B------:R-:W-:Y:S02]  /*56a0*/  CS2R R162, SRZ ;  /* 0x0000000000a27805 */ /* 0x000fe4000001ff00 */
[----:B------:R-:W-:Y:S01]  /*56b0*/  CS2R R160, SRZ ;  /* 0x0000000000a07805 */ /* 0x000fe2000001ff00 */
[----:B------:R-:W-:Y:S06]  /*56c0*/  @P1 BRA `(.L_x_91) ;  /* 0x00000000000c1947 */ /* 0x000fec0003800000 */
[----:B------:R-:W-:Y:S04]  /*56d0*/  SHF.L.U32 R0, R180, 0x1f, RZ ;  /* 0x0000001fb4007819 */ /* 0x000fe800000006ff */
[----:B------:R-:W1:Y:S02]  /*56e0*/  SYNCS.PHASECHK.TRANS64.TRYWAIT P1, [R3+URZ+0x40], R0 ;  /* 0x00004000030075a7 */ /* 0x000e6400080211ff */
[----:B-1----:R-:W-:Y:S05]  /*56f0*/  @!P1 BRA `(.L_x_92) ;  /* 0x0000006000349947 */ /* 0x002fea0003800000 */
.L_x_91:
[----:B------:R-:W-:Y:S05]  /*5700*/  BSYNC B0 ;  /* 0x0000000000007941 */ /* 0x000fea0003800000 */
.L_x_90:
[----:B------:R-:W-:Y:S01]  /*5710*/  ISETP.NE.AND P1, PT, R197, RZ, PT ;  /* 0x000000ffc500720c */ /* 0x000fe20003f25270 */
[----:B-1----:R-:W-:Y:S02]  /*5720*/  VIADD R3, R3, 0x60 ;  /* 0x0000006003037836 */ /* 0x002fe40000000000 */
[----:B------:R-:W-:Y:S02]  /*5730*/  IMAD.U32 R0, RZ, RZ, UR37 ;  /* 0x00000025ff007e24 */ /* 0x000fe4000f8e00ff */
[----:B------:R-:W-:Y:S03]  /*5740*/  VIADD R181, R181, 0x1 ;  /* 0x00000001b5b57836 */ /* 0x000fe60000000000 */
[----:B------:R-:W-:Y:S05]  /*5750*/  PRMT R0, R0, 0x654, R3 ;  /* 0x0000065400007816 */ /* 0x000fea0000000003 */
[----:B------:R1:W3:Y:S04]  /*5760*/  @P1 LDS.128 R148, [R6] ;  /* 0x0000000006941984 */ /* 0x0002e80000000c00 */
[----:B------:R1:W1:Y:S04]  /*5770*/  @P1 LDS.128 R156, [R5+0x20] ;  /* 0x00002000059c1984 */ /* 0x0002680000000c00 */
[----:B------:R1:W1:Y:S04]  /*5780*/  @P1 LDS.128 R152, [R7+0x10] ;  /* 0x0000100007981984 */ /* 0x0002680000000c00 */
[----:B------:R1:W1:Y:S01]  /*5790*/  @P1 LDS.128 R160, [R4+0x10] ;  /* 0x0000100004a01984 */ /* 0x0002620000000c00 */
[C---:B------:R-:W-:Y:S01]  /*57a0*/  ISETP.NE.AND P1, PT, R181.reuse, 0x4, PT ;  /* 0x00000004b500780c */ /* 0x040fe20003f25270 */
[----:B------:R-:W-:Y:S01]  /*57b0*/  @!PT LDS RZ, [RZ] ;  /* 0x00000000fffff984 */ /* 0x000fe20000000800 */
[----:B------:R-:W-:Y:S01]  /*57c0*/  @!PT LDS RZ, [RZ] ;  /* 0x00000000fffff984 */ /* 0x000fe20000000800 */
[----:B------:R-:W-:Y:S01]  /*57d0*/  @!PT LDS RZ, [RZ] ;  /* 0x00000000fffff984 */ /* 0x000fe20000000800 */
[----:B------:R-:W-:Y:S01]  /*57e0*/  @!PT LDS RZ, [RZ] ;  /* 0x00000000fffff984 */ /* 0x000fe20000000800 */
[----:B------:R5:W-:Y:S06]  /*57f0*/  MEMBAR.ALL.CTA ;  /* 0x0000000000007992 */ /* 0x000bec0000008000 */
[----:B-----5:R-:W5:Y:S01]  /*5800*/  FENCE.VIEW.ASYNC.S ;  /* 0x00000000000073c6 */ /* 0x020f620000000000 */
[----:B------:R-:W-:Y:S02]  /*5810*/  SEL R3, RZ, 0x1, P1 ;  /* 0x00000001ff037807 */ /* 0x000fe40000800000 */
[----:B------:R-:W-:Y:S02]  /*5820*/  SEL R181, R181, RZ, P1 ;  /* 0x000000ffb5b57207 */ /* 0x000fe40000800000 */
[----:B------:R-:W-:Y:S01]  /*5830*/  LOP3.LUT R180, R180, R3, RZ, 0x3c, !PT ;  /* 0x00000003b4b47212 */ /* 0x000fe200078e3cff */
[----:B-----5:R1:W-:Y:S06]  /*5840*/  SYNCS.ARRIVE.TRANS64.RED.A1T0 RZ, [R0+URZ], RZ ;  /* 0x000000ff00ff79a7 */ /* 0x0203ec00081004ff */
.L_x_89:
[----:B------:R-:W-:Y:S05]  /*5850*/  BSYNC B1 ;  /* 0x0000000000017941 */ /* 0x000fea0003800000 */
.L_x_88:
[----:B-1----:R-:W-:Y:S04]  /*5860*/  SHF.R.U32.HI R0, RZ, 0x15, R80 ;  /* 0x00000015ff007819 */ /* 0x002fe80000011650 */
[----:B------:R-:W-:Y:S01]  /*5870*/  LOP3.LUT P1, RZ, R0, 0x3, R173, 0x48, !PT ;  /* 0x0000000300ff7812 */ /* 0x000fe200078248ad */
[----:B------:R-:W-:Y:S01]  /*5880*/  @!UPT UIADD3 URZ, UPT, UPT, URZ, URZ, URZ ;  /* 0x000000fffffff290 */ /* 0x000fe2000fffe0ff */
[----:B----4-:R-:W-:Y:S11]  /*5890*/  @P0 BRA `(.L_x_93) ;  /* 0x0000000000080947 */ /* 0x010ff60003800000 */
[----:B------:R-:W1:Y:S02]  /*58a0*/  SYNCS.PHASECHK.TRANS64.TRYWAIT P0, [R193+URZ+0xb0], R2 ;  /* 0x0000b002c10075a7 */ /* 0x000e6400080011ff */
[----:B-1----:R-:W-:Y:S05]  /*58b0*/  @!P0 BRA `(.L_x_94) ;  /* 0x0000005c00d88947 */ /* 0x002fea0003800000 */
.L_x_93:
[----:B------:R-:W-:Y:S04]  /*58c0*/  BSSY.RECONVERGENT B6, `(.L_x_95) ;  /* 0x0000012000067945 */ /* 0x000fe80003800200 */
[----:B------:R-:W-:Y:S05]  /*58d0*/  @!P1 BRA `(.L_x_96) ;  /* 0x0000000000409947 */ /* 0x000fea0003800000 */
[----:B------:R-:W4:Y:S01]  /*58e0*/  LDCU.64 UR8, c[0x4][0x78] ;  /* 0x01000f00ff0877ac */ /* 0x000f220008000a00 */
[----:B------:R-:W-:Y:S01]  /*58f0*/  MOV R3, 0x0 ;  /* 0x0000000000037802 */ /* 0x000fe20000000f00 */
[----:B------:R-:W-:Y:S02]  /*5900*/  HFMA2 R12, -RZ, RZ, 0, 5.9604644775390625e-08 ;  /* 0x00000001ff0c7431 */ /* 0x000fe400000001ff */
[----:B------:R-:W-:Y:S02]  /*5910*/  IMAD.MOV.U32 R8, RZ, RZ, 0x192 ;  /* 0x00000192ff087424 */ /* 0x000fe400078e00ff */
[----:B------:R-:W-:Y:S01]  /*5920*/  IMAD.MOV.U32 R13, RZ, RZ, RZ ;  /* 0x000000ffff0d7224 */ /* 0x000fe200078e00ff */
[----:B------:R-:W5:Y:S01]  /*5930*/  LDCU.64 UR6, c[0x4][0x80] ;  /* 0x01001000ff0677ac */ /* 0x000f620008000a00 */
[----:B-1----:R-:W1:Y:S01]  /*5940*/  LDC.64 R2, c[0x4][R3] ;  /* 0x0100000003027b82 */ /* 0x002e620000000a00 */
[----:B------:R-:W2:Y:S01]  /*5950*/  LDCU.64 UR4, c[0x4][0x18] ;  /* 0x01000300ff0477ac */ /* 0x000ea20008000a00 */
[----:B----4-:R-:W-:Y:S01]  /*5960*/  MOV R5, UR9 ;  /* 0x0000000900057c02 */ /* 0x010fe20008000f00 */
[----:B------:R-:W-:Y:S01]  /*5970*/  IMAD.U32 R4, RZ, RZ, UR8 ;  /* 0x00000008ff047e24 */ /* 0x000fe2000f8e00ff */
[----:B-----5:R-:W-:Y:S01]  /*5980*/  MOV R7, UR7 ;  /* 0x0000000700077c02 */ /* 0x020fe20008000f00 */
[----:B------:R-:W-:Y:S01]  /*5990*/  IMAD.U32 R6, RZ, RZ, UR6 ;  /* 0x00000006ff067e24 */ /* 0x000fe2000f8e00ff */
[----:B--2---:R-:W-:Y:S01]  /*59a0*/  MOV R11, UR5 ;  /* 0x00000005000b7c02 */ /* 0x004fe20008000f00 */
[----:B------:R-:W-:Y:S02]  /*59b0*/  IMAD.U32 R10, RZ, RZ, UR4 ;  /* 0x00000004ff0a7e24 */ /* 0x000fe4000f8e00ff */
[----:B------:R-:W-:Y:S07]  /*59c0*/  LEPC R20, `(.L_x_96) ;  /* 0x000000001014794e */ /* 0x000fee0000000000 */
[----:B-1-3--:R-:W-:Y:S05]  /*59d0*/  CALL.ABS.NOINC R2 ;  /* 0x0000000002007343 */ /* 0x00afea0003c00000 */
.L_x_96:
[----:B------:R-:W-:Y:S05]  /*59e0*/  BSYNC.RECONVERGENT B6 ;  /* 0x0000000000067941 */ /* 0x000fea0003800200 */
.L_x_95:
[-C--:B---3--:R-:W-:Y:S01]  /*59f0*/  F2FP.F16.E5M2.UNPACK_B R83, R148.reuse ;  /* 0x00000094ff53723e */ /* 0x088fe200020004ff */
[----:B------:R-:W-:Y:S05]  /*5a00*/  WARPSYNC.ALL ;  /* 0x0000000000007948 */ /* 0x000fea0003800000 */
[----:B------:R-:W-:Y:S01]  /*5a10*/  R2UR UR4, R80 ;  /* 0x00000000500472ca */ /* 0x000fe200000e0000 */
[--C-:B------:R-:W-:Y:S01]  /*5a20*/  HADD2.F32 R82, -RZ, R83.reuse.H0_H0 ;  /* 0x20000053ff527230 */ /* 0x100fe20000004100 */
[----:B------:R-:W-:Y:S01]  /*5a30*/  F2FP.F16.E5M2.UNPACK_B R85, R148.H1 ;  /* 0x00000094ff55723e */ /* 0x000fe200030004ff */
[----:B------:R-:W-:Y:S01]  /*5a40*/  HADD2.F32 R83, -RZ, R83.H1_H1 ;  /* 0x30000053ff537230 */ /* 0x000fe20000004100 */
[-C--:B------:R-:W-:Y:S01]  /*5a50*/  F2FP.F16.E5M2.UNPACK_B R87, R149.reuse ;  /* 0x00000095ff57723e */ /* 0x080fe200020004ff */
[----:B------:R-:W-:Y:S01]  /*5a60*/  BSSY.RECONVERGENT B0, `(.L_x_97) ;  /* 0x000011d000007945 */ /* 0x000fe20003800200 */
[----:B------:R-:W-:Y:S01]  /*5a70*/  F2FP.F16.E5M2.UNPACK_B R89, R149.H1 ;  /* 0x00000095ff59723e */ /* 0x000fe200030004ff */
[----:B------:R-:W-:Y:S01]  /*5a80*/  HADD2.F32 R84, -RZ, R85.H0_H0 ;  /* 0x20000055ff547230 */ /* 0x000fe20000004100 */
[-C--:B------:R-:W-:Y:S01]  /*5a90*/  F2FP.F16.E5M2.UNPACK_B R91, R150.reuse ;  /* 0x00000096ff5b723e */ /* 0x080fe200020004ff */
[----:B------:R-:W-:Y:S01]  /*5aa0*/  HADD2.F32 R88, -RZ, R87.H1_H1 ;  /* 0x30000057ff587230 */ /* 0x000fe20000004100 */
[----:B------:R-:W-:Y:S01]  /*5ab0*/  F2FP.F16.E5M2.UNPACK_B R93, R150.H1 ;  /* 0x00000096ff5d723e */ /* 0x000fe200030004ff */
[----:B------:R-:W-:Y:S01]  /*5ac0*/  HADD2.F32 R86, -RZ, R85.H1_H1 ;  /* 0x30000055ff567230 */ /* 0x000fe20000004100 */
[-C--:B------:R-:W-:Y:S01]  /*5ad0*/  F2FP.F16.E5M2.UNPACK_B R95, R151.reuse ;  /* 0x00000097ff5f723e */ /* 0x080fe200020004ff */
[----:B------:R-:W2:Y:S01]  /*5ae0*/  LDTM.x64 R4, tmem[UR4] ;  /* 0x00000004000479ee */ /* 0x000ea20008340000 */
[----:B------:R-:W-:Y:S01]  /*5af0*/  F2FP.F16.E5M2.UNPACK_B R97, R151.H1 ;  /* 0x00000097ff61723e */ /* 0x000fe200030004ff */
[----:B------:R-:W-:Y:S01]  /*5b00*/  HADD2.F32 R85, -RZ, R87.H0_H0 ;  /* 0x20000057ff557230 */ /* 0x000fe20000004100 */
[-C--:B------:R-:W-:Y:S01]  /*5b10*/  F2FP.F16.E5M2.UNPACK_B R99, R152.reuse ;  /* 0x00000098ff63723e */ /* 0x080fe200020004ff */
[----:B------:R-:W-:Y:S01]  /*5b20*/  HADD2.F32 R87, -RZ, R89.H0_H0 ;  /* 0x20000059ff577230 */ /* 0x000fe20000004100 */
[----:B------:R-:W-:Y:S01]  /*5b30*/  F2FP.F16.E5M2.UNPACK_B R101, R152.H1 ;  /* 0x00000098ff65723e */ /* 0x000fe200030004ff */
[----:B------:R-:W-:Y:S01]  /*5b40*/  HADD2.F32 R92, -RZ, R91.H1_H1 ;  /* 0x3000005bff5c7230 */ /* 0x000fe20000004100 */
[----:B------:R-:W-:Y:S01]  /*5b50*/  SHF.L.U32 R199, R176, 0x4, RZ ;  /* 0x00000004b0c77819 */ /* 0x000fe200000006ff */
[----:B------:R-:W-:Y:S01]  /*5b60*/  HADD2.F32 R96, -RZ, R95.H1_H1 ;  /* 0x3000005fff607230 */ /* 0x000fe20000004100 */
[----:B------:R-:W-:Y:S01]  /*5b70*/  SHF.L.U32 R207, R175, 0x4, RZ ;  /* 0x00000004afcf7819 */ /* 0x000fe200000006ff */
[----:B------:R-:W-:Y:S01]  /*5b80*/  HADD2.F32 R100, -RZ, R99.H1_H1 ;  /* 0x30000063ff647230 */ /* 0x000fe20000004100 */
[----:B------:R-:W-:Y:S01]  /*5b90*/  IADD3 R192, PT, PT, R186, R199, RZ ;  /* 0x000000c7bac07210 */ /* 0x000fe20007ffe0ff */
[----:B------:R-:W-:Y:S01]  /*5ba0*/  HADD2.F32 R90, -RZ, R89.H1_H1 ;  /* 0x30000059ff5a7230 */ /* 0x000fe20000004100 */
[----:B------:R-:W-:Y:S01]  /*5bb0*/  SHF.L.U32 R205, R184, 0x4, RZ ;  /* 0x00000004b8cd7819 */ /* 0x000fe200000006ff */
[----:B------:R-:W-:Y:S01]  /*5bc0*/  HADD2.F32 R89, -RZ, R91.H0_H0 ;  /* 0x2000005bff597230 */ /* 0x000fe20000004100 */
[-C--:B------:R-:W-:Y:S01]  /*5bd0*/  F2FP.F16.E5M2.UNPACK_B R103, R153.reuse ;  /* 0x00000099ff67723e */ /* 0x080fe200020004ff */
[--C-:B------:R-:W-:Y:S01]  /*5be0*/  HADD2.F32 R91, -RZ, R93.reuse.H0_H0 ;  /* 0x2000005dff5b7230 */ /* 0x100fe20000004100 */
[----:B------:R-:W-:Y:S01]  /*5bf0*/  IADD3 R194, PT, PT, R205, R192, RZ ;  /* 0x000000c0cdc27210 */ /* 0x000fe20007ffe0ff */
[----:B------:R-:W-:Y:S01]  /*5c00*/  HADD2.F32 R94, -RZ, R93.H1_H1 ;  /* 0x3000005dff5e7230 */ /* 0x000fe20000004100 */
[----:B------:R-:W-:Y:S01]  /*5c10*/  F2FP.F16.E5M2.UNPACK_B R105, R153.H1 ;  /* 0x00000099ff69723e */ /* 0x000fe200030004ff */
[----:B------:R-:W-:Y:S01]  /*5c20*/  HADD2.F32 R93, -RZ, R95.H0_H0 ;  /* 0x2000005fff5d7230 */ /* 0x000fe20000004100 */
[-C--:B------:R-:W-:Y:S01]  /*5c30*/  F2FP.F16.E5M2.UNPACK_B R107, R154.reuse ;  /* 0x0000009aff6b723e */ /* 0x080fe200020004ff */
[----:B------:R-:W-:Y:S01]  /*5c40*/  HADD2.F32 R104, -RZ, R103.H1_H1 ;  /* 0x30000067ff687230 */ /* 0x000fe20000004100 */
[----:B------:R-:W-:Y:S01]  /*5c50*/  F2FP.F16.E5M2.UNPACK_B R109, R154.H1 ;  /* 0x0000009aff6d723e */ /* 0x000fe200030004ff */
[C---:B--2---:R-:W-:Y:S01]  /*5c60*/  FMUL R0, R78.reuse, R4 ;  /* 0x000000044e007220 */ /* 0x044fe20000400000 */
[C---:B-1----:R-:W-:Y:S01]  /*5c70*/  FMUL R2, R78.reuse, R5 ;  /* 0x000000054e027220 */ /* 0x042fe20000400000 */
[C---:B------:R-:W-:Y:S01]  /*5c80*/  FMUL R4, R78.reuse, R8 ;  /* 0x000000084e047220 */ /* 0x040fe20000400000 */
[C---:B------:R-:W-:Y:S01]  /*5c90*/  FMUL R5, R78.reuse, R9 ;  /* 0x000000094e057220 */ /* 0x040fe20000400000 */
[C---:B------:R-:W-:Y:S01]  /*5ca0*/  FFMA R0, R81.reuse, R82, R0 ;  /* 0x0000005251007223 */ /* 0x040fe20000000000 */
[C---:B------:R-:W-:Y:S01]  /*5cb0*/  FFMA R2, R81.reuse, R83, R2 ;  /* 0x0000005351027223 */ /* 0x040fe20000000002 */
[C---:B------:R-:W-:Y:S01]  /*5cc0*/  FMUL R8, R78.reuse, R12 ;  /* 0x0000000c4e087220 */ /* 0x040fe20000400000 */
[C---:B------:R-:W-:Y:S01]  /*5cd0*/  FMUL R9, R78.reuse, R13 ;  /* 0x0000000d4e097220 */ /* 0x040fe20000400000 */
[C---:B------:R-:W-:Y:S01]  /*5ce0*/  FMUL R12, R78.reuse, R16 ;  /* 0x000000104e0c7220 */ /* 0x040fe20000400000 */
[C---:B------:R-:W-:Y:S01]  /*5cf0*/  FMUL R13, R78.reuse, R17 ;  /* 0x000000114e0d7220 */ /* 0x040fe20000400000 */
[C---:B------:R-:W-:Y:S01]  /*5d00*/  FMUL R16, R78.reuse, R20 ;  /* 0x000000144e107220 */ /* 0x040fe20000400000 */
[C---:B------:R-:W-:Y:S01]  /*5d10*/  FMUL R17, R78.reuse, R21 ;  /* 0x000000154e117220 */ /* 0x040fe20000400000 */
[C---:B------:R-:W-:Y:S01]  /*5d20*/  FMUL R20, R78.reuse, R24 ;  /* 0x000000184e147220 */ /* 0x040fe20000400000 */
[C---:B------:R-:W-:Y:S01]  /*5d30*/  FMUL R21, R78.reuse, R25 ;  /* 0x000000194e157220 */ /* 0x040fe20000400000 */
[----:B------:R-:W-:Y:S02]  /*5d40*/  HADD2.F32 R108, -RZ, R107.H1_H1 ;  /* 0x3000006bff6c7230 */ /* 0x000fe40000004100 */
[C---:B------:R-:W-:Y:S01]  /*5d50*/  FMUL R24, R78.reuse, R28 ;  /* 0x0000001c4e187220 */ /* 0x040fe20000400000 */
[C---:B------:R-:W-:Y:S01]  /*5d60*/  FMUL R25, R78.reuse, R29 ;  /* 0x0000001d4e197220 */ /* 0x040fe20000400000 */
[C---:B------:R-:W-:Y:S01]  /*5d70*/  FMUL R28, R78.reuse, R32 ;  /* 0x000000204e1c7220 */ /* 0x040fe20000400000 */
[C---:B------:R-:W-:Y:S01]  /*5d80*/  FMUL R29, R78.reuse, R33 ;  /* 0x000000214e1d7220 */ /* 0x040fe20000400000 */
[C---:B------:R-:W-:Y:S01]  /*5d90*/  FMUL R32, R78.reuse, R36 ;  /* 0x000000244e207220 */ /* 0x040fe20000400000 */
[----:B------:R-:W-:Y:S01]  /*5da0*/  F2FP.F16.E5M2.UNPACK_B R111, R155 ;  /* 0x0000009bff6f723e */ /* 0x000fe200020004ff */
[C---:B------:R-:W-:Y:S01]  /*5db0*/  FMUL R33, R78.reuse, R37 ;  /* 0x000000254e217220 */ /* 0x040fe20000400000 */
[C---:B------:R-:W-:Y:S01]  /*5dc0*/  FMUL R36, R78.reuse, R40 ;  /* 0x000000284e247220 */ /* 0x040fe20000400000 */
[----:B------:R-:W-:Y:S01]  /*5dd0*/  F2FP.F16.E5M2.UNPACK_B R113, R155.H1 ;  /* 0x0000009bff71723e */ /* 0x000fe200030004ff */
[C---:B------:R-:W-:Y:S01]  /*5de0*/  FMUL R37, R78.reuse, R41 ;  /* 0x000000294e257220 */ /* 0x040fe20000400000 */
[----:B------:R-:W-:Y:S02]  /*5df0*/  HADD2.F32 R112, -RZ, R111.H1_H1 ;  /* 0x3000006fff707230 */ /* 0x000fe40000004100 */
        /* <DEDUP_REMOVED lines=26> */
[C---:B------:R-:W-:Y:S01]  /*5fa0*/  FFMA R3, R81.reuse, R84, R3 ;  /* 0x0000005451037223 */ /* 0x040fe20000000003 */
[C---:B------:R-:W-:Y:S01]  /*5fb0*/  FFMA R7, R81.reuse, R86, R7 ;  /* 0x0000005651077223 */ /* 0x040fe20000000007 */
[----:B------:R-:W-:Y:S01]  /*5fc0*/  F2FP.F16.E5M2.UNPACK_B R131, R160 ;  /* 0x000000a0ff83723e */ /* 0x000fe200020004ff */
[C---:B------:R-:W-:Y:S01]  /*5fd0*/  FFMA R4, R81.reuse, R85, R4 ;  /* 0x0000005551047223 */ /* 0x040fe20000000004 */
[C---:B------:R-:W-:Y:S01]  /*5fe0*/  FFMA R5, R81.reuse, R88, R5 ;  /* 0x0000005851057223 */ /* 0x040fe20000000005 */
[----:B------:R-:W-:Y:S01]  /*5ff0*/  F2FP.F16.E5M2.UNPACK_B R133, R160.H1 ;  /* 0x000000a0ff85723e */ /* 0x000fe200030004ff */
[----:B------:R-:W-:Y:S01]  /*6000*/  FFMA R6, R81, R87, R6 ;  /* 0x0000005751067223 */ /* 0x000fe20000000006 */
[----:B------:R-:W-:Y:S01]  /*6010*/  F2FP.SATFINITE.E5M2.F32.PACK_AB_MERGE_C R195, R7, R3, RZ ;  /* 0x0000000307c3723e */ /* 0x000fe200048060ff */
[----:B------:R-:W-:Y:S02]  /*6020*/  HADD2.F32 R128, -RZ, R127.H1_H1 ;  /* 0x3000007fff807230 */ /* 0x000fe40000004100 */
[----:B------:R-:W-:Y:S01]  /*6030*/  FMUL R11, R78, R11 ;  /* 0x0000000b4e0b7220 */ /* 0x000fe20000400000 */
[----:B------:R-:W-:Y:S01]  /*6040*/  HADD2.F32 R132, -RZ, R131.H1_H1 ;  /* 0x30000083ff847230 */ /* 0x000fe20000004100 */
[----:B------:R-:W-:Y:S01]  /*6050*/  F2FP.SATFINITE.E5M2.F32.PACK_AB_MERGE_C R200, R2, R0, R195 ;  /* 0x0000000002c8723e */ /* 0x000fe200048060c3 */
[----:B------:R-:W-:Y:S01]  /*6060*/  FMUL R10, R78, R14 ;  /* 0x0000000e4e0a7220 */ /* 0x000fe20000400000 */
[----:B------:R-:W-:Y:S01]  /*6070*/  IADD3 R195, PT, PT, R186, R207, RZ ;  /* 0x000000cfbac37210 */ /* 0x000fe20007ffe0ff */
[C---:B------:R-:W-:Y:S01]  /*6080*/  FFMA R11, R81.reuse, R90, R11 ;  /* 0x0000005a510b7223 */ /* 0x040fe2000000000b */
[C---:B------:R-:W-:Y:S01]  /*6090*/  FFMA R8, R81.reuse, R89, R8 ;  /* 0x0000005951087223 */ /* 0x040fe20000000008 */
[C---:B------:R-:W-:Y:S01]  /*60a0*/  FFMA R9, R81.reuse, R92, R9 ;  /* 0x0000005c51097223 */ /* 0x040fe20000000009 */
[--C-:B------:R-:W-:Y:S02]  /*60b0*/  HADD2.F32 R95, -RZ, R97.reuse.H0_H0 ;  /* 0x20000061ff5f7230 */ /* 0x100fe40000004100 */
[----:B------:R-:W-:Y:S01]  /*60c0*/  FFMA R10, R81, R91, R10 ;  /* 0x0000005b510a7223 */ /* 0x000fe2000000000a */
[----:B------:R-:W-:Y:S01]  /*60d0*/  F2FP.SATFINITE.E5M2.F32.PACK_AB_MERGE_C R201, R11, R6, RZ ;  /* 0x000000060bc9723e */ /* 0x000fe200048060ff */
[C---:B------:R-:W-:Y:S01]  /*60e0*/  FMUL R15, R78.reuse, R15 ;  /* 0x0000000f4e0f7220 */ /* 0x040fe20000400000 */
[----:B------:R-:W-:Y:S02]  /*60f0*/  HADD2.F32 R98, -RZ, R97.H1_H1 ;  /* 0x30000061ff627230 */ /* 0x000fe40000004100 */
[C---:B------:R-:W-:Y:S01]  /*6100*/  FMUL R14, R78.reuse, R18 ;  /* 0x000000124e0e7220 */ /* 0x040fe20000400000 */
[----:B------:R-:W-:Y:S01]  /*6110*/  F2FP.SATFINITE.E5M2.F32.PACK_AB_MERGE_C R201, R5, R4, R201 ;  /* 0x0000000405c9723e */ /* 0x000fe200048060c9 */
[----:B------:R-:W-:Y:S02]  /*6120*/  HADD2.F32 R97, -RZ, R99.H0_H0 ;  /* 0x20000063ff617230 */ /* 0x000fe40000004100 */
[C---:B------:R-:W-:Y:S01]  /*6130*/  FFMA R15, R81.reuse, R94, R15 ;  /* 0x0000005e510f7223 */ /* 0x040fe2000000000f */
[C---:B------:R-:W-:Y:S01]  /*6140*/  FFMA R12, R81.reuse, R93, R12 ;  /* 0x0000005d510c7223 */ /* 0x040fe2000000000c */
[----:B------:R-:W-:Y:S01]  /*6150*/  FFMA R13, R81, R96, R13 ;  /* 0x00000060510d7223 */ /* 0x000fe2000000000d */
[----:B------:R-:W-:Y:S01]  /*6160*/  F2FP.F16.E5M2.UNPACK_B R135, R161 ;  /* 0x000000a1ff87723e */ /* 0x000fe200020004ff */
[--C-:B------:R-:W-:Y:S01]  /*6170*/  HADD2.F32 R99, -RZ, R101.reuse.H0_H0 ;  /* 0x20000065ff637230 */ /* 0x100fe20000004100 */
[----:B------:R-:W-:Y:S01]  /*6180*/  F2FP.SATFINITE.E5M2.F32.PACK_AB_MERGE_C R202, R15, R10, RZ ;  /* 0x0000000a0fca723e */ /* 0x000fe200048060ff */
[----:B------:R-:W-:Y:S01]  /*6190*/  FFMA R14, R81, R95, R14 ;  /* 0x0000005f510e7223 */ /* 0x000fe2000000000e */
[C---:B------:R-:W-:Y:S01]  /*61a0*/  FMUL R19, R78.reuse, R19 ;  /* 0x000000134e137220 */ /* 0x040fe20000400000 */
[----:B------:R-:W-:Y:S01]  /*61b0*/  HADD2.F32 R102, -RZ, R101.H1_H1 ;  /* 0x30000065ff667230 */ /* 0x000fe20000004100 */
[----:B------:R-:W-:Y:S01]  /*61c0*/  F2FP.SATFINITE.E5M2.F32.PACK_AB_MERGE_C R202, R9, R8, R202 ;  /* 0x0000000809ca723e */ /* 0x000fe200048060ca */
[----:B------:R-:W-:Y:S02]  /*61d0*/  HADD2.F32 R101, -RZ, R103.H0_H0 ;  /* 0x20000067ff657230 */ /* 0x000fe40000004100 */
[C---:B------:R-:W-:Y:S01]  /*61e0*/  FFMA R19, R81.reuse, R98, R19 ;  /* 0x0000006251137223 */ /* 0x040fe20000000013 */
[C---:B------:R-:W-:Y:S01]  /*61f0*/  FFMA R16, R81.reuse, R97, R16 ;  /* 0x0000006151107223 */ /* 0x040fe20000000010 */
[----:B------:R-:W-:Y:S01]  /*6200*/  FFMA R17, R81, R100, R17 ;  /* 0x0000006451117223 */ /* 0x000fe20000000011 */
[----:B------:R-:W-:Y:S02]  /*6210*/  HADD2.F32 R136, -RZ, R135.H1_H1 ;  /* 0x30000087ff887230 */ /* 0x000fe40000004100 */
[C---:B------:R-:W-:Y:S01]  /*6220*/  FMUL R18, R78.reuse, R22 ;  /* 0x000000164e127220 */ /* 0x040fe20000400000 */
[----:B------:R-:W-:Y:S01]  /*6230*/  F2FP.F16.E5M2.UNPACK_B R137, R161.H1 ;  /* 0x000000a1ff89723e */ /* 0x000fe200030004ff */
[C---:B------:R-:W-:Y:S01]  /*6240*/  FMUL R23, R78.reuse, R23 ;  /* 0x000000174e177220 */ /* 0x040fe20000400000 */
[--C-:B------:R-:W-:Y:S01]  /*6250*/  HADD2.F32 R103, -RZ, R105.reuse.H0_H0 ;  /* 0x20000069ff677230 */ /* 0x100fe20000004100 */
[----:B------:R-:W-:Y:S01]  /*6260*/  F2FP.SATFINITE.E5M2.F32.PACK_AB_MERGE_C R203, R19, R14, RZ ;  /* 0x0000000e13cb723e */ /* 0x000fe200048060ff */
[C---:B------:R-:W-:Y:S01]  /*6270*/  FFMA R18, R81.reuse, R99, R18 ;  /* 0x0000006351127223 */ /* 0x040fe20000000012 */
[C---:B------:R-:W-:Y:S01]  /*6280*/  FFMA R23, R81.reuse, R102, R23 ;  /* 0x0000006651177223 */ /* 0x040fe20000000017 */
[----:B------:R-:W-:Y:S01]  /*6290*/  FFMA R20, R81, R101, R20 ;  /* 0x0000006551147223 */ /* 0x000fe20000000014 */
[----:B------:R-:W-:Y:S01]  /*62a0*/  F2FP.F16.E5M2.UNPACK_B R139, R162 ;  /* 0x000000a2ff8b723e */ /* 0x000fe200020004ff */
[----:B------:R-:W-:Y:S01]  /*62b0*/  HADD2.F32 R106, -RZ, R105.H1_H1 ;  /* 0x30000069ff6a7230 */ /* 0x000fe20000004100 */
[----:B------:R-:W-:Y:S01]  /*62c0*/  F2FP.SATFINITE.E5M2.F32.PACK_AB_MERGE_C R203, R13, R12, R203 ;  /* 0x0000000c0dcb723e */ /* 0x000fe200048060cb */
[----:B------:R-:W-:Y:S01]  /*62d0*/  FFMA R21, R81, R104, R21 ;  /* 0x0000006851157223 */ /* 0x000fe20000000015 */
[----:B------:R-:W-:Y:S01]  /*62e0*/  F2FP.SATFINITE.E5M2.F32.PACK_AB_MERGE_C R208, R23, R18, RZ ;  /* 0x0000001217d0723e */ /* 0x000fe200048060ff */
[----:B------:R-:W-:Y:S02]  /*62f0*/  HADD2.F32 R105, -RZ, R107.H0_H0 ;  /* 0x2000006bff697230 */ /* 0x000fe40000004100 */
[C---:B------:R-:W-:Y:S01]  /*6300*/  FMUL R22, R78.reuse, R26 ;  /* 0x0000001a4e167220 */ /* 0x040fe20000400000 */
[----:B------:R1:W-:Y:S01]  /*6310*/  STS.128 [R172+UR49+0x8200], R200 ;  /* 0x008200c8ac007988 */ /* 0x0003e20008000c31 */
[----:B------:R-:W-:Y:S01]  /*6320*/  F2FP.SATFINITE.E5M2.F32.PACK_AB_MERGE_C R208, R17, R16, R208 ;  /* 0x0000001011d0723e */ /* 0x000fe200048060d0 */
[----:B------:R-:W-:Y:S02]  /*6330*/  HADD2.F32 R140, -RZ, R139.H1_H1 ;  /* 0x3000008bff8c7230 */ /* 0x000fe40000004100 */
[C---:B------:R-:W-:Y:S01]  /*6340*/  FFMA R22, R81.reuse, R103, R22 ;  /* 0x0000006751167223 */ /* 0x040fe20000000016 */
[C---:B------:R-:W-:Y:S01]  /*6350*/  FMUL R27, R78.reuse, R27 ;  /* 0x0000001b4e1b7220 */ /* 0x040fe20000400000 */
[--C-:B------:R-:W-:Y:S02]  /*6360*/  HADD2.F32 R107, -RZ, R109.reuse.H0_H0 ;  /* 0x2000006dff6b7230 */ /* 0x100fe40000004100 */
[C---:B------:R-:W-:Y:S01]  /*6370*/  FMUL R26, R78.reuse, R30 ;  /* 0x0000001e4e1a7220 */ /* 0x040fe20000400000 */
[----:B------:R-:W-:Y:S02]  /*6380*/  HADD2.F32 R110, -RZ, R109.H1_H1 ;  /* 0x3000006dff6e7230 */ /* 0x000fe40000004100 */
[C---:B------:R-:W-:Y:S01]  /*6390*/  FFMA R27, R81.reuse, R106, R27 ;  /* 0x0000006a511b7223 */ /* 0x040fe2000000001b */
[C---:B------:R-:W-:Y:S01]  /*63a0*/  FFMA R24, R81.reuse, R105, R24 ;  /* 0x0000006951187223 */ /* 0x040fe20000000018 */
[----:B------:R-:W-:Y:S01]  /*63b0*/  FFMA R25, R81, R108, R25 ;  /* 0x0000006c51197223 */ /* 0x000fe20000000019 */
[----:B------:R-:W-:Y:S01]  /*63c0*/  F2FP.F16.E5M2.UNPACK_B R141, R162.H1 ;  /* 0x000000a2ff8d723e */ /* 0x000fe200030004ff */
[----:B------:R-:W-:Y:S01]  /*63d0*/  HADD2.F32 R109, -RZ, R111.H0_H0 ;  /* 0x2000006fff6d7230 */ /* 0x000fe20000004100 */
[----:B------:R-:W-:Y:S01]  /*63e0*/  F2FP.SATFINITE.E5M2.F32.PACK_AB_MERGE_C R209, R27, R22, RZ ;  /* 0x000000161bd1723e */ /* 0x000fe200048060ff */
[----:B------:R-:W-:Y:S01]  /*63f0*/  FFMA R26, R81, R107, R26 ;  /* 0x0000006b511a7223 */ /* 0x000fe2000000001a */
[C---:B------:R-:W-:Y:S01]  /*6400*/  FMUL R31, R78.reuse, R31 ;  /* 0x0000001f4e1f7220 */ /* 0x040fe20000400000 */
[--C-:B------:R-:W-:Y:S01]  /*6410*/  HADD2.F32 R111, -RZ, R113.reuse.H0_H0 ;  /* 0x20000071ff6f7230 */ /* 0x100fe20000004100 */
[----:B------:R-:W-:Y:S01]  /*6420*/  F2FP.SATFINITE.E5M2.F32.PACK_AB_MERGE_C R209, R21, R20, R209 ;  /* 0x0000001415d1723e */ /* 0x000fe200048060d1 */
[----:B------:R-:W-:Y:S02]  /*6430*/  HADD2.F32 R114, -RZ, R113.H1_H1 ;  /* 0x30000071ff727230 */ /* 0x000fe40000004100 */
[C---:B------:R-:W-:Y:S01]  /*6440*/  FFMA R31, R81.reuse, R110, R31 ;  /* 0x0000006e511f7223 */ /* 0x040fe2000000001f */
[C---:B------:R-:W-:Y:S01]  /*6450*/  FFMA R28, R81.reuse, R109, R28 ;  /* 0x0000006d511c7223 */ /* 0x040fe2000000001c */
[----:B------:R-:W-:Y:S01]  /*6460*/  FFMA R29, R81, R112, R29 ;  /* 0x00000070511d7223 */ /* 0x000fe2000000001d */
[----:B------:R-:W-:Y:S02]  /*6470*/  HADD2.F32 R113, -RZ, R115.H0_H0 ;  /* 0x20000073ff717230 */ /* 0x000fe40000004100 */
[C---:B------:R-:W-:Y:S01]  /*6480*/  FMUL R30, R78.reuse, R34 ;  /* 0x000000224e1e7220 */ /* 0x040fe20000400000 */
[----:B------:R-:W-:Y:S01]  /*6490*/  F2FP.F16.E5M2.UNPACK_B R143, R163 ;  /* 0x000000a3ff8f723e */ /* 0x000fe200020004ff */
[C---:B------:R-:W-:Y:S01]  /*64a0*/  FMUL R35, R78.reuse, R35 ;  /* 0x000000234e237220 */ /* 0x040fe20000400000 */
[----:B------:R-:W-:Y:S01]  /*64b0*/  HADD2.F32 R115, -RZ, R117.H0_H0 ;  /* 0x20000075ff737230 */ /* 0x000fe20000004100 */
[----:B------:R-:W-:Y:S01]  /*64c0*/  F2FP.SATFINITE.E5M2.F32.PACK_AB_MERGE_C R210, R31, R26, RZ ;  /* 0x0000001a1fd2723e */ /* 0x000fe200048060ff */
[C---:B------:R-:W-:Y:S01]  /*64d0*/  FFMA R30, R81.reuse, R111, R30 ;  /* 0x0000006f511e7223 */ /* 0x040fe2000000001e */
[C---:B------:R-:W-:Y:S01]  /*64e0*/  FFMA R35, R81.reuse, R114, R35 ;  /* 0x0000007251237223 */ /* 0x040fe20000000023 */
[C---:B------:R-:W-:Y:S01]  /*64f0*/  FFMA R32, R81.reuse, R113, R32 ;  /* 0x0000007151207223 */ /* 0x040fe20000000020 */
[----:B------:R-:W-:Y:S01]  /*6500*/  F2FP.F16.E5M2.UNPACK_B R145, R163.H1 ;  /* 0x000000a3ff91723e */ /* 0x000fe200030004ff */
[----:B------:R-:W-:Y:S01]  /*6510*/  FFMA R33, R81, R116, R33 ;  /* 0x0000007451217223 */ /* 0x000fe20000000021 */
[----:B------:R-:W-:Y:S01]  /*6520*/  F2FP.SATFINITE.E5M2.F32.PACK_AB_MERGE_C R210, R25, R24, R210 ;  /* 0x0000001819d2723e */ /* 0x000fe200048060d2 */
[----:B------:R-:W-:Y:S01]  /*6530*/  HADD2.F32 R144, -RZ, R143.H1_H1 ;  /* 0x3000008fff907230 */ /* 0x000fe20000004100 */
[----:B------:R-:W-:Y:S01]  /*6540*/  F2FP.SATFINITE.E5M2.F32.PACK_AB_MERGE_C R211, R35, R30, RZ ;  /* 0x0000001e23d3723e */ /* 0x000fe200048060ff */
[----:B------:R-:W-:Y:S02]  /*6550*/  HADD2.F32 R118, -RZ, R117.H1_H1 ;  /* 0x30000075ff767230 */ /* 0x000fe40000004100 */
[C---:B------:R-:W-:Y:S01]  /*6560*/  FMUL R34, R78.reuse, R38 ;  /* 0x000000264e227220 */ /* 0x040fe20000400000 */
[----:B------:R-:W-:Y:S01]  /*6570*/  HADD2.F32 R117, -RZ, R119.H0_H0 ;  /* 0x20000077ff757230 */ /* 0x000fe20000004100 */
[----:B------:R-:W-:Y:S01]  /*6580*/  F2FP.SATFINITE.E5M2.F32.PACK_AB_MERGE_C R211, R29, R28, R211 ;  /* 0x0000001c1dd3723e */ /* 0x000fe200048060d3 */
[C---:B------:R-:W-:Y:S01]  /*6590*/  FMUL R39, R78.reuse, R39 ;  /* 0x000000274e277220 */ /* 0x040fe20000400000 */
[--C-:B------:R-:W-:Y:S02]  /*65a0*/  HADD2.F32 R119, -RZ, R121.reuse.H0_H0 ;  /* 0x20000079ff777230 */ /* 0x100fe40000004100 */
[C---:B------:R-:W-:Y:S01]  /*65b0*/  FFMA R34, R81.reuse, R115, R34 ;  /* 0x0000007351227223 */ /* 0x040fe20000000022 */
[----:B------:R-:W-:Y:S01]  /*65c0*/  HADD2.F32 R122, -RZ, R121.H1_H1 ;  /* 0x30000079ff7a7230 */ /* 0x000fe20000004100 */
[----:B------:R1:W-:Y:S01]  /*65d0*/  STS.128 [R192+0x8010], R208 ;  /* 0x008010d0c0007388 */ /* 0x0003e20000000c00 */
[----:B------:R-:W-:Y:S02]  /*65e0*/  HADD2.F32 R121, -RZ, R123.H0_H0 ;  /* 0x2000007bff797230 */ /* 0x000fe40000004100 */
[C---:B------:R-:W-:Y:S01]  /*65f0*/  FFMA R39, R81.reuse, R118, R39 ;  /* 0x0000007651277223 */ /* 0x040fe20000000027 */
[C---:B------:R-:W-:Y:S01]  /*6600*/  FFMA R36, R81.reuse, R117, R36 ;  /* 0x0000007551247223 */ /* 0x040fe20000000024 */
[----:B------:R-:W-:Y:S01]  /*6610*/  FFMA R37, R81, R120, R37 ;  /* 0x0000007851257223 */ /* 0x000fe20000000025 */
[C---:B------:R-:W-:Y:S01]  /*6620*/  FMUL R38, R78.reuse, R42 ;  /* 0x0000002a4e267220 */ /* 0x040fe20000400000 */
[----:B------:R-:W-:Y:S01]  /*6630*/  ISETP.NE.AND P0, PT, R189, RZ, PT ;  /* 0x000000ffbd00720c */ /* 0x000fe20003f05270 */
[C---:B------:R-:W-:Y:S01]  /*6640*/  FMUL R43, R78.reuse, R43 ;  /* 0x0000002b4e2b7220 */ /* 0x040fe20000400000 */
[--C-:B------:R-:W-:Y:S01]  /*6650*/  HADD2.F32 R123, -RZ, R125.reuse.H0_H0 ;  /* 0x2000007dff7b7230 */ /* 0x100fe20000004100 */
[----:B------:R-:W-:Y:S01]  /*6660*/  F2FP.SATFINITE.E5M2.F32.PACK_AB_MERGE_C R212, R39, R34, RZ ;  /* 0x0000002227d4723e */ /* 0x000fe200048060ff */
[C---:B------:R-:W-:Y:S01]  /*6670*/  FFMA R38, R81.reuse, R119, R38 ;  /* 0x0000007751267223 */ /* 0x040fe20000000026 */
[C---:B------:R-:W-:Y:S01]  /*6680*/  FFMA R43, R81.reuse, R122, R43 ;  /* 0x0000007a512b7223 */ /* 0x040fe2000000002b */
[----:B------:R-:W-:Y:S01]  /*6690*/  FFMA R40, R81, R121, R40 ;  /* 0x0000007951287223 */ /* 0x000fe20000000028 */
[----:B------:R-:W-:Y:S01]  /*66a0*/  F2FP.SATFINITE.E5M2.F32.PACK_AB_MERGE_C R212, R33, R32, R212 ;  /* 0x0000002021d4723e */ /* 0x000fe200048060d4 */
[----:B------:R-:W-:Y:S01]  /*66b0*/  FFMA R41, R81, R124, R41 ;  /* 0x0000007c51297223 */ /* 0x000fe20000000029 */
[----:B------:R-:W-:Y:S01]  /*66c0*/  HADD2.F32 R126, -RZ, R125.H1_H1 ;  /* 0x3000007dff7e7230 */ /* 0x000fe20000004100 */
[----:B------:R-:W-:Y:S01]  /*66d0*/  F2FP.SATFINITE.E5M2.F32.PACK_AB_MERGE_C R213, R43, R38, RZ ;  /* 0x000000262bd5723e */ /* 0x000fe200048060ff */
[----:B------:R-:W-:Y:S02]  /*66e0*/  HADD2.F32 R125, -RZ, R127.H0_H0 ;  /* 0x2000007fff7d7230 */ /* 0x000fe40000004100 */
[C---:B------:R-:W-:Y:S01]  /*66f0*/  FMUL R42, R78.reuse, R46 ;  /* 0x0000002e4e2a7220 */ /* 0x040fe20000400000 */
[----:B------:R-:W-:Y:S01]  /*6700*/  FMUL R47, R78, R47 ;  /* 0x0000002f4e2f7220 */ /* 0x000fe20000400000 */
[--C-:B------:R-:W-:Y:S01]  /*6710*/  HADD2.F32 R127, -RZ, R129.reuse.H0_H0 ;  /* 0x20000081ff7f7230 */ /* 0x100fe20000004100 */
[----:B------:R-:W-:Y:S01]  /*6720*/  F2FP.SATFINITE.E5M2.F32.PACK_AB_MERGE_C R213, R37, R36, R213 ;  /* 0x0000002425d5723e */ /* 0x000fe200048060d5 */
[C---:B------:R-:W-:Y:S01]  /*6730*/  FFMA R42, R81.reuse, R123, R42 ;  /* 0x0000007b512a7223 */ /* 0x040fe2000000002a */
[C---:B------:R-:W-:Y:S01]  /*6740*/  FFMA R47, R81.reuse, R126, R47 ;  /* 0x0000007e512f7223 */ /* 0x040fe2000000002f */
[C---:B------:R-:W-:Y:S01]  /*6750*/  FFMA R44, R81.reuse, R125, R44 ;  /* 0x0000007d512c7223 */ /* 0x040fe2000000002c */
[----:B------:R-:W-:Y:S01]  /*6760*/  ISETP.NE.AND P6, PT, R198, RZ, PT ;  /* 0x000000ffc600720c */ /* 0x000fe20003fc5270 */
[----:B------:R-:W-:Y:S01]  /*6770*/  FFMA R45, R81, R128, R45 ;  /* 0x00000080512d7223 */ /* 0x000fe2000000002d */
[----:B------:R-:W-:Y:S01]  /*6780*/  HADD2.F32 R130, -RZ, R129.H1_H1 ;  /* 0x30000081ff827230 */ /* 0x000fe20000004100 */
[----:B------:R-:W-:Y:S01]  /*6790*/  F2FP.SATFINITE.E5M2.F32.PACK_AB_MERGE_C R214, R47, R42, RZ ;  /* 0x0000002a2fd6723e */ /* 0x000fe200048060ff */
[----:B------:R-:W-:Y:S02]  /*67a0*/  HADD2.F32 R129, -RZ, R131.H0_H0 ;  /* 0x20000083ff817230 */ /* 0x000fe40000004100 */
[C---:B------:R-:W-:Y:S01]  /*67b0*/  FMUL R46, R78.reuse, R50 ;  /* 0x000000324e2e7220 */ /* 0x040fe20000400000 */
[C---:B------:R-:W-:Y:S01]  /*67c0*/  FMUL R51, R78.reuse, R51 ;  /* 0x000000334e337220 */ /* 0x040fe20000400000 */
[--C-:B------:R-:W-:Y:S02]  /*67d0*/  HADD2.F32 R131, -RZ, R133.reuse.H0_H0 ;  /* 0x20000085ff837230 */ /* 0x100fe40000004100 */
[C---:B------:R-:W-:Y:S01]  /*67e0*/  FMUL R50, R78.reuse, R54 ;  /* 0x000000364e327220 */ /* 0x040fe20000400000 */
[C---:B------:R-:W-:Y:S01]  /*67f0*/  FFMA R46, R81.reuse, R127, R46 ;  /* 0x0000007f512e7223 */ /* 0x040fe2000000002e */
[----:B------:R-:W-:Y:S02]  /*6800*/  HADD2.F32 R134, -RZ, R133.H1_H1 ;  /* 0x30000085ff867230 */ /* 0x000fe40000004100 */
[C---:B------:R-:W-:Y:S01]  /*6810*/  FFMA R51, R81.reuse, R130, R51 ;  /* 0x0000008251337223 */ /* 0x040fe20000000033 */
[----:B------:R-:W-:Y:S02]  /*6820*/  HADD2.F32 R133, -RZ, R135.H0_H0 ;  /* 0x20000087ff857230 */ /* 0x000fe40000004100 */
[C---:B------:R-:W-:Y:S01]  /*6830*/  FMUL R55, R78.reuse, R55 ;  /* 0x000000374e377220 */ /* 0x040fe20000400000 */
[C---:B------:R-:W-:Y:S01]  /*6840*/  FFMA R48, R81.reuse, R129, R48 ;  /* 0x0000008151307223 */ /* 0x040fe20000000030 */
[C---:B------:R-:W-:Y:S01]  /*6850*/  FFMA R49, R81.reuse, R132, R49 ;  /* 0x0000008451317223 */ /* 0x040fe20000000031 */
[--C-:B------:R-:W-:Y:S02]  /*6860*/  HADD2.F32 R135, -RZ, R137.reuse.H0_H0 ;  /* 0x20000089ff877230 */ /* 0x100fe40000004100 */
[C---:B------:R-:W-:Y:S01]  /*6870*/  FFMA R50, R81.reuse, R131, R50 ;  /* 0x0000008351327223 */ /* 0x040fe20000000032 */
[----:B------:R-:W-:Y:S02]  /*6880*/  HADD2.F32 R138, -RZ, R137.H1_H1 ;  /* 0x30000089ff8a7230 */ /* 0x000fe40000004100 */
[C---:B------:R-:W-:Y:S01]  /*6890*/  FMUL R54, R78.reuse, R58 ;  /* 0x0000003a4e367220 */ /* 0x040fe20000400000 */
[----:B------:R-:W-:Y:S02]  /*68a0*/  HADD2.F32 R137, -RZ, R139.H0_H0 ;  /* 0x2000008bff897230 */ /* 0x000fe40000004100 */
[C---:B------:R-:W-:Y:S01]  /*68b0*/  FFMA R55, R81.reuse, R134, R55 ;  /* 0x0000008651377223 */ /* 0x040fe20000000037 */
        /* <DEDUP_REMOVED lines=16> */
[----:B------:R-:W-:Y:S01]  /*69c0*/  FFMA R63, R81, R142, R63 ;  /* 0x0000008e513f7223 */ /* 0x000fe2000000003f */
[----:B------:R-:W-:Y:S01]  /*69d0*/  FMUL R67, R78, R67 ;  /* 0x000000434e437220 */ /* 0x000fe20000400000 */
[----:B------:R-:W-:Y:S01]  /*69e0*/  F2FP.SATFINITE.E5M2.F32.PACK_AB_MERGE_C R215, R51, R46, RZ ;  /* 0x0000002e33d7723e */ /* 0x000fe200048060ff */
[C---:B------:R-:W-:Y:S01]  /*69f0*/  FFMA R60, R81.reuse, R141, R60 ;  /* 0x0000008d513c7223 */ /* 0x040fe2000000003c */
[C---:B------:R-:W-:Y:S01]  /*6a00*/  FFMA R61, R81.reuse, R144, R61 ;  /* 0x00000090513d7223 */ /* 0x040fe2000000003d */
[C---:B------:R-:W-:Y:S01]  /*6a10*/  FFMA R62, R81.reuse, R143, R62 ;  /* 0x0000008f513e7223 */ /* 0x040fe2000000003e */
[----:B------:R-:W-:Y:S01]  /*6a20*/  FFMA R67, R81, R146, R67 ;  /* 0x0000009251437223 */ /* 0x000fe20000000043 */
[----:B------:R-:W-:Y:S02]  /*6a30*/  F2FP.SATFINITE.E5M2.F32.PACK_AB_MERGE_C R214, R41, R40, R214 ;  /* 0x0000002829d6723e */ /* 0x000fe400048060d6 */
[----:B------:R-:W-:Y:S02]  /*6a40*/  F2FP.SATFINITE.E5M2.F32.PACK_AB_MERGE_C R215, R45, R44, R215 ;  /* 0x0000002c2dd7723e */ /* 0x000fe400048060d7 */
[----:B------:R-:W-:Y:S02]  /*6a50*/  F2FP.SATFINITE.E5M2.F32.PACK_AB_MERGE_C R216, R55, R50, RZ ;  /* 0x0000003237d8723e */ /* 0x000fe400048060ff */
[----:B------:R-:W-:Y:S01]  /*6a60*/  F2FP.SATFINITE.E5M2.F32.PACK_AB_MERGE_C R217, R59, R54, RZ ;  /* 0x000000363bd9723e */ /* 0x000fe200048060ff */
[----:B------:R1:W-:Y:S01]  /*6a70*/  STS.128 [R195+0x8020], R212 ;  /* 0x008020d4c3007388 */ /* 0x0003e20000000c00 */
[----:B------:R-:W-:Y:S02]  /*6a80*/  F2FP.SATFINITE.E5M2.F32.PACK_AB_MERGE_C R218, R63, R58, RZ ;  /* 0x0000003a3fda723e */ /* 0x000fe400048060ff */
[----:B------:R-:W-:Y:S02]  /*6a90*/  F2FP.SATFINITE.E5M2.F32.PACK_AB_MERGE_C R219, R67, R62, RZ ;  /* 0x0000003e43db723e */ /* 0x000fe400048060ff */
[----:B------:R-:W-:Y:S02]  /*6aa0*/  F2FP.SATFINITE.E5M2.F32.PACK_AB_MERGE_C R216, R49, R48, R216 ;  /* 0x0000003031d8723e */ /* 0x000fe400048060d8 */
[----:B------:R-:W-:Y:S02]  /*6ab0*/  F2FP.SATFINITE.E5M2.F32.PACK_AB_MERGE_C R217, R53, R52, R217 ;  /* 0x0000003435d9723e */ /* 0x000fe400048060d9 */
[----:B------:R-:W-:Y:S02]  /*6ac0*/  F2FP.SATFINITE.E5M2.F32.PACK_AB_MERGE_C R218, R57, R56, R218 ;  /* 0x0000003839da723e */ /* 0x000fe400048060da */
[----:B------:R-:W-:Y:S02]  /*6ad0*/  F2FP.SATFINITE.E5M2.F32.PACK_AB_MERGE_C R219, R61, R60, R219 ;  /* 0x0000003c3ddb723e */ /* 0x000fe400048060db */
[----:B------:R-:W-:Y:S02]  /*6ae0*/  LEA R204, R181, UR49, 0x3 ;  /* 0x00000031b5cc7c11 */ /* 0x000fe4000f8e18ff */
[----:B------:R-:W-:Y:S01]  /*6af0*/  @P6 SHF.L.U32 R221, R180, 0x1f, RZ ;  /* 0x0000001fb4dd6819 */ /* 0x000fe200000006ff */
[----:B------:R1:W-:Y:S01]  /*6b00*/  STS.128 [R194+0x8010], R216 ;  /* 0x008010d8c2007388 */ /* 0x0003e20000000c00 */
[----:B------:R-:W-:Y:S01]  /*6b10*/  @!PT LDS RZ, [RZ] ;  /* 0x00000000fffff984 */ /* 0x000fe20000000800 */
[----:B------:R-:W-:Y:S01]  /*6b20*/  @!PT LDS RZ, [RZ] ;  /* 0x00000000fffff984 */ /* 0x000fe20000000800 */
[----:B------:R-:W-:Y:S01]  /*6b30*/  @!PT LDS RZ, [RZ] ;  /* 0x00000000fffff984 */ /* 0x000fe20000000800 */
[----:B------:R-:W-:Y:S01]  /*6b40*/  @!PT LDS RZ, [RZ] ;  /* 0x00000000fffff984 */ /* 0x000fe20000000800 */
[----:B------:R2:W-:Y:S07]  /*6b50*/  MEMBAR.ALL.CTA ;  /* 0x0000000000007992 */ /* 0x0005ee0000008000 */
[----:B--2---:R-:W2:Y:S02]  /*6b60*/  FENCE.VIEW.ASYNC.S ;  /* 0x00000000000073c6 */ /* 0x004ea40000000000 */
[----:B--2---:R-:W-:Y:S06]  /*6b70*/  BAR.SYNC.DEFER_BLOCKING 0x1, 0x80 ;  /* 0x0042000000007b1d */ /* 0x004fec0000010000 */
[----:B------:R-:W-:Y:S05]  /*6b80*/  @P0 BRA `(.L_x_98) ;  /* 0x0000000000280947 */ /* 0x000fea0003800000 */
[----:B------:R-:W-:Y:S02]  /*6b90*/  UIADD3 UR4, UPT, UPT, UR49, 0x8200, URZ ;  /* 0x0000820031047890 */ /* 0x000fe4000fffe0ff */
[----:B------:R-:W-:Y:S01]  /*6ba0*/  UIADD3 UR6, UP0, UPT, UR52, 0x680, URZ ;  /* 0x0000068034067890 */ /* 0x000fe2000ff1e0ff */
[----:B------:R-:W-:Y:S03]  /*6bb0*/  UMOV UR43, UR36 ;  /* 0x00000024002b7c82 */ /* 0x000fe60008000000 */
[----:B------:R-:W-:Y:S01]  /*6bc0*/  MOV R188, UR4 ;  /* 0x0000000400bc7c02 */ /* 0x000fe20008000f00 */
[----:B------:R-:W-:Y:S03]  /*6bd0*/  UIADD3.X UR7, UPT, UPT, URZ, UR53, URZ, UP0, !UPT ;  /* 0x00000035ff077290 */ /* 0x000fe600087fe4ff */
[----:B------:R-:W-:Y:S11]  /*6be0*/  R2UR UR40, R188 ;  /* 0x00000000bc2872ca */ /* 0x000ff600000e0000 */
[----:B------:R-:W-:Y:S02]  /*6bf0*/  @!UPT UIADD3 URZ, UPT, UPT, URZ, URZ, URZ ;  /* 0x000000fffffff290 */ /* 0x000fe4000fffe0ff */
[----:B------:R2:W-:Y:S01]  /*6c00*/  UTMASTG.3D [UR40], [UR6] ;  /* 0x00000028060073b5 */ /* 0x0005e20008010000 */
[----:B------:R0:W-:Y:S01]  /*6c10*/  UTMACMDFLUSH ;  /* 0x00000000000079b7 */ /* 0x0001e20000000000 */
[----:B--2---:R-:W-:Y:S04]  /*6c20*/  DEPBAR.LE SB0, 0x1 ;  /* 0x000080400000791a */ /* 0x004fe80000000000 */
.L_x_98:
[----:B------:R-:W-:Y:S05]  /*6c30*/  BSYNC.RECONVERGENT B0 ;  /* 0x0000000000007941 */ /* 0x000fea0003800200 */
.L_x_97:
[----:B------:R-:W-:Y:S06]  /*6c40*/  BAR.SYNC.DEFER_BLOCKING 0x1, 0x80 ;  /* 0x0042000000007b1d */ /* 0x000fec0000010000 */
[----:B------:R-:W2:Y:S01]  /*6c50*/  @P6 SYNCS.PHASECHK.TRANS64.TRYWAIT P0, [R204+URZ+0x40], R221 ;  /* 0x000040ddcc0065a7 */ /* 0x000ea200080011ff */
[----:B------:R-:W-:Y:S01]  /*6c60*/  BSSY B1, `(.L_x_99) ;  /* 0x0000023000017945 */ /* 0x000fe20003800000 */
[----:B--2---:R-:W-:Y:S03]  /*6c70*/  @P6 SEL R196, RZ, 0x1, !P0 ;  /* 0x00000001ffc46807 */ /* 0x004fe60004000000 */
[----:B------:R-:W-:Y:S05]  /*6c80*/  @!P6 BRA `(.L_x_100) ;  /* 0x000000000080e947 */ /* 0x000fea0003800000 */
[----:B------:R-:W-:Y:S01]  /*6c90*/  ISETP.NE.AND P1, PT, R197, RZ, PT ;  /* 0x000000ffc500720c */ /* 0x000fe20003f25270 */
[----:B------:R-:W-:Y:S01]  /*6ca0*/  BSSY B0, `(.L_x_101) ;  /* 0x000000a000007945 */ /* 0x000fe20003800000 */
[----:B------:R-:W-:Y:S11]  /*6cb0*/  ISETP.NE.AND P0, PT, R196, RZ, PT ;  /* 0x000000ffc400720c */ /* 0x000ff60003f05270 */
[----:B------:R-:W-:Y:S04]  /*6cc0*/  @P1 IMAD R0, R181, 0x2000, R186 ;  /* 0x00002000b5001824 */ /* 0x000fe800078e02ba */
[C---:B------:R-:W-:Y:S01]  /*6cd0*/  @P1 IMAD.IADD R6, R0.reuse, 0x1, R199 ;  /* 0x0000000100061824 */ /* 0x040fe200078e02c7 */
[----:B------:R-:W-:Y:S03]  /*6ce0*/  @P1 IADD3 R4, PT, PT, R0, R207, RZ ;  /* 0x000000cf00041210 */ /* 0x000fe60007ffe0ff */
[----:B------:R-:W-:Y:S01]  /*6cf0*/  @P1 IMAD.IADD R2, R205, 0x1, R6 ;  /* 0x00000001cd021824 */ /* 0x000fe200078e0206 */
[----:B------:R-:W-:Y:S06]  /*6d00*/  @P0 BRA `(.L_x_102) ;  /* 0x00000000000c0947 */ /* 0x000fec0003800000 */
[----:B------:R-:W-:Y:S04]  /*6d10*/  SHF.L.U32 R3, R180, 0x1f, RZ ;  /* 0x0000001fb4037819 */ /* 0x000fe800000006ff */
[----:B------:R-:W2:Y:S02]  /*6d20*/  SYNCS.PHASECHK.TRANS64.TRYWAIT P0, [R204+URZ+0x40], R3 ;  /* 0x00004003cc0075a7 */ /* 0x000ea400080011ff */
[----:B--2---:R-:W-:Y:S05]  /*6d30*/  @!P0 BRA `(.L_x_103) ;  /* 0x0000004800cc8947 */ /* 0x004fea0003800000 */
.L_x_102:
[----:B------:R-:W-:Y:S05]  /*6d40*/  BSYNC B0 ;  /* 0x0000000000007941 */ /* 0x000fea0003800000 */
.L_x_101:
[----:B------:R-:W-:Y:S01]  /*6d50*/  ISETP.NE.AND P0, PT, R197, RZ, PT ;  /* 0x000000ffc500720c */ /* 0x000fe20003f05270 */
[----:B--2---:R-:W-:Y:S02]  /*6d60*/  VIADD R204, R204, 0x60 ;  /* 0x00000060cccc7836 */ /* 0x004fe40000000000 */
[----:B------:R-:W-:Y:S02]  /*6d70*/  IMAD.U32 R3, RZ, RZ, UR37 ;  /* 0x00000025ff037e24 */ /* 0x000fe4000f8e00ff */
[----:B------:R-:W-:Y:S03]  /*6d80*/  VIADD R181, R181, 0x1 ;  /* 0x00000001b5b57836 */ /* 0x000fe60000000000 */
[----:B------:R-:W-:Y:S05]  /*6d90*/  PRMT R3, R3, 0x654, R204 ;  /* 0x0000065403037816 */ /* 0x000fea00000000cc */
[----:B------:R2:W3:Y:S04]  /*6da0*/  @P0 LDS.128 R148, [R0] ;  /* 0x0000000000940984 */ /* 0x0004e80000000c00 */
[----:B------:R2:W4:Y:S04]  /*6db0*/  @P0 LDS.128 R156, [R4+0x20] ;  /* 0x00002000049c0984 */ /* 0x0005280000000c00 */
        /* <DEDUP_REMOVED lines=9> */
[----:B------:R-:W-:Y:S01]  /*6e50*/  SEL R181, R181, RZ, P0 ;  /* 0x000000ffb5b57207 */ /* 0x000fe20000000000 */
[----:B-----5:R5:W-:Y:S02]  /*6e60*/  SYNCS.ARRIVE.TRANS64.RED.A1T0 RZ, [R3+URZ], RZ ;  /* 0x000000ff03ff79a7 */ /* 0x020be400081004ff */
[----:B-----5:R-:W-:Y:S04]  /*6e70*/  SEL R3, RZ, 0x1, P0 ;  /* 0x00000001ff037807 */ /* 0x020fe80000000000 */
[----:B--234-:R-:W-:Y:S02]  /*6e80*/  LOP3.LUT R180, R180, R3, RZ, 0x3c, !PT ;  /* 0x00000003b4b47212 */ /* 0x01cfe400078e3cff */
.L_x_100:
[----:B------:R-:W-:Y:S05]  /*6e90*/  BSYNC B1 ;  /* 0x0000000000017941 */ /* 0x000fea0003800000 */
.L_x_99:
[----:B------:R-:W-:Y:S01]  /*6ea0*/  VIADD R0, R80, 0x40 ;  /* 0x0000004050007836 */ /* 0x000fe20000000000 */
[----:B------:R-:W-:Y:S04]  /*6eb0*/  BSSY.RECONVERGENT B6, `(.L_x_104) ;  /* 0x0000015000067945 */ /* 0x000fe80003800200 */
[----:B------:R-:W-:Y:S04]  /*6ec0*/  SHF.R.U32.HI R0, RZ, 0x15, R0 ;  /* 0x00000015ff007819 */ /* 0x000fe80000011600 */
[----:B------:R-:W-:Y:S11]  /*6ed0*/  LOP3.LUT P0, RZ, R0, 0x3, R173, 0x48, !PT ;  /* 0x0000000300ff7812 */ /* 0x000ff600078048ad */
[----:B------:R-:W-:Y:S02]  /*6ee0*/  @!UPT UIADD3 URZ, UPT, UPT, URZ, URZ, URZ ;  /* 0x000000fffffff290 */ /* 0x000fe4000fffe0ff */
[----:B------:R-:W-:Y:S05]  /*6ef0*/  @!P0 BRA `(.L_x_105) ;  /* 0x0000000000408947 */ /* 0x000fea0003800000 */
[----:B------:R-:W2:Y:S01]  /*6f00*/  LDCU.64 UR8, c[0x4][0x78] ;  /* 0x01000f00ff0877ac */ /* 0x000ea20008000a00 */
[----:B------:R-:W-:Y:S01]  /*6f10*/  MOV R3, 0x0 ;  /* 0x0000000000037802 */ /* 0x000fe20000000f00 */
[----:B------:R-:W-:Y:S02]  /*6f20*/  HFMA2 R12, -RZ, RZ, 0, 5.9604644775390625e-08 ;  /* 0x00000001ff0c7431 */ /* 0x000fe400000001ff */
[----:B------:R-:W-:Y:S02]  /*6f30*/  IMAD.MOV.U32 R8, RZ, RZ, 0x192 ;  /* 0x00000192ff087424 */ /* 0x000fe400078e00ff */
[----:B------:R-:W-:Y:S01]  /*6f40*/  IMAD.MOV.U32 R13, RZ, RZ, RZ ;  /* 0x000000ffff0d7224 */ /* 0x000fe200078e00ff */
[----:B------:R-:W3:Y:S01]  /*6f50*/  LDCU.64 UR6, c[0x4][0x80] ;  /* 0x01001000ff0677ac */ /* 0x000ee20008000a00 */
[----:B------:R-:W4:Y:S01]  /*6f60*/  LDC.64 R2, c[0x4][R3] ;  /* 0x0100000003027b82 */ /* 0x000f220000000a00 */
[----:B------:R-:W5:Y:S01]  /*6f70*/  LDCU.64 UR4, c[0x4][0x18] ;  /* 0x01000300ff0477ac */ /* 0x000f620008000a00 */
[----:B--2---:R-:W-:Y:S01]  /*6f80*/  MOV R5, UR9 ;  /* 0x0000000900057c02 */ /* 0x004fe20008000f00 */
[----:B------:R-:W-:Y:S01]  /*6f90*/  IMAD.U32 R4, RZ, RZ, UR8 ;  /* 0x00000008ff047e24 */ /* 0x000fe2000f8e00ff */
[----:B---3--:R-:W-:Y:S01]  /*6fa0*/  MOV R7, UR7 ;  /* 0x0000000700077c02 */ /* 0x008fe20008000f00 */
[----:B------:R-:W-:Y:S01]  /*6fb0*/  IMAD.U32 R6, RZ, RZ, UR6 ;  /* 0x00000006ff067e24 */ /* 0x000fe2000f8e00ff */
[----:B-----5:R-:W-:Y:S01]  /*6fc0*/  MOV R11, UR5 ;  /* 0x00000005000b7c02 */ /* 0x020fe20008000f00 */
[----:B------:R-:W-:Y:S02]  /*6fd0*/  IMAD.U32 R10, RZ, RZ, UR4 ;  /* 0x00000004ff0a7e24 */ /* 0x000fe4000f8e00ff */
[----:B------:R-:W-:Y:S07]  /*6fe0*/  LEPC R20, `(.L_x_105) ;  /* 0x000000001014794e */ /* 0x000fee0000000000 */
[----:B-1--4-:R-:W-:Y:S05]  /*6ff0*/  CALL.ABS.NOINC R2 ;  /* 0x0000000002007343 */ /* 0x012fea0003c00000 */
.L_x_105:
[----:B------:R-:W-:Y:S05]  /*7000*/  BSYNC.RECONVERGENT B6 ;  /* 0x0000000000067941 */ /* 0x000fea0003800200 */
.L_x_104:
[----:B------:R-:W-:Y:S01]  /*7010*/  F2FP.F16.E5M2.UNPACK_B R4, R149 ;  /* 0x00000095ff04723e */ /* 0x000fe200020004ff */
[----:B------:R-:W-:Y:S05]  /*7020*/  WARPSYNC.ALL ;  /* 0x0000000000007948 */ /* 0x000fea0003800000 */
[----:B------:R-:W-:Y:S01]  /*7030*/  R2UR UR4, R80 ;  /* 0x00000000500472ca */ /* 0x000fe200000e0000 */
[--C-:B------:R-:W-:Y:S01]  /*7040*/  HADD2.F32 R88, -RZ, R4.reuse.H0_H0 ;  /* 0x20000004ff587230 */ /* 0x100fe20000004100 */
[-C--:B------:R-:W-:Y:S01]  /*7050*/  F2FP.F16.E5M2.UNPACK_B R0, R148.reuse ;  /* 0x00000094ff00723e */ /* 0x080fe200020004ff */
[----:B------:R-:W-:Y:S01]  /*7060*/  HADD2.F32 R83, -RZ, R4.H1_H1 ;  /* 0x30000004ff537230 */ /* 0x000fe20000004100 */
[----:B------:R-:W-:Y:S01]  /*7070*/  F2FP.F16.E5M2.UNPACK_B R4, R151 ;  /* 0x00000097ff04723e */ /* 0x000fe200020004ff */
[----:B------:R-:W-:Y:S01]  /*7080*/  BSSY.RECONVERGENT B0, `(.L_x_106) ;  /* 0x0000116000007945 */ /* 0x000fe20003800200 */
[----:B------:R-:W-:Y:S01]  /*7090*/  F2FP.F16.E5M2.UNPACK_B R3, R148.H1 ;  /* 0x00000094ff03723e */ /* 0x000fe200030004ff */
[--C-:B------:R-:W-:Y:S01]  /*70a0*/  HADD2.F32 R2, -RZ, R0.reuse.H0_H0 ;  /* 0x20000000ff027230 */ /* 0x100fe20000004100 */
[----:B-1----:R-:W-:Y:S01]  /*70b0*/  F2FP.F16.E5M2.UNPACK_B R135, R162 ;  /* 0x000000a2ff87723e */ /* 0x002fe200020004ff */
[----:B------:R-:W-:Y:S01]  /*70c0*/  HADD2.F32 R82, -RZ, R0.H1_H1 ;  /* 0x30000000ff527230 */ /* 0x000fe20000004100 */
[----:B------:R-:W-:Y:S01]  /*70d0*/  F2FP.F16.E5M2.UNPACK_B R0, R149.H1 ;  /* 0x00000095ff00723e */ /* 0x000fe200030004ff */
[--C-:B------:R-:W-:Y:S01]  /*70e0*/  HADD2.F32 R84, -RZ, R3.reuse.H0_H0 ;  /* 0x20000003ff547230 */ /* 0x100fe20000004100 */
[----:B------:R-:W-:Y:S01]  /*70f0*/  F2FP.F16.E5M2.UNPACK_B R125, R159.H1 ;  /* 0x0000009fff7d723e */ /* 0x000fe200030004ff */
[----:B------:R-:W-:Y:S01]  /*7100*/  HADD2.F32 R86, -RZ, R3.H1_H1 ;  /* 0x30000003ff567230 */ /* 0x000fe20000004100 */
[-C--:B------:R-:W-:Y:S01]  /*7110*/  F2FP.F16.E5M2.UNPACK_B R3, R150.reuse ;  /* 0x00000096ff03723e */ /* 0x080fe200020004ff */
[--C-:B------:R-:W-:Y:S01]  /*7120*/  HADD2.F32 R90, -RZ, R0.reuse.H0_H0 ;  /* 0x20000000ff5a7230 */ /* 0x100fe20000004100 */
[----:B------:R-:W-:Y:S01]  /*7130*/  ISETP.NE.AND P0, PT, R189, RZ, PT ;  /* 0x000000ffbd00720c */ /* 0x000fe20003f05270 */
[----:B------:R-:W-:Y:S01]  /*7140*/  HADD2.F32 R85, -RZ, R0.H1_H1 ;  /* 0x30000000ff557230 */ /* 0x000fe20000004100 */
[----:B------:R-:W-:Y:S01]  /*7150*/  F2FP.F16.E5M2.UNPACK_B R0, R150.H1 ;  /* 0x00000096ff00723e */ /* 0x000fe200030004ff */
[--C-:B------:R-:W-:Y:S01]  /*7160*/  HADD2.F32 R92, -RZ, R3.reuse.H0_H0 ;  /* 0x20000003ff5c7230 */ /* 0x100fe20000004100 */
[----:B------:R-:W-:Y:S01]  /*7170*/  ISETP.NE.AND P6, PT, R198, RZ, PT ;  /* 0x000000ffc600720c */ /* 0x000fe20003fc5270 */
[----:B------:R-:W-:Y:S01]  /*7180*/  HADD2.F32 R87, -RZ, R3.H1_H1 ;  /* 0x30000003ff577230 */ /* 0x000fe20000004100 */
[----:B------:R-:W-:Y:S01]  /*7190*/  F2FP.F16.E5M2.UNPACK_B R3, R151.H1 ;  /* 0x00000097ff03723e */ /* 0x000fe200030004ff */
[--C-:B------:R-:W-:Y:S02]  /*71a0*/  HADD2.F32 R94, -RZ, R0.reuse.H0_H0 ;  /* 0x20000000ff5e7230 */ /* 0x100fe40000004100 */
[----:B------:R-:W-:Y:S01]  /*71b0*/  HADD2.F32 R89, -RZ, R0.H1_H1 ;  /* 0x30000000ff597230 */ /* 0x000fe20000004100 */
[-C--:B------:R-:W-:Y:S01]  /*71c0*/  F2FP.F16.E5M2.UNPACK_B R0, R152.reuse ;  /* 0x00000098ff00723e */ /* 0x080fe200020004ff */
[--C-:B------:R-:W-:Y:S02]  /*71d0*/  HADD2.F32 R96, -RZ, R4.reuse.H0_H0 ;  /* 0x20000004ff607230 */ /* 0x100fe40000004100 */
[----:B------:R-:W-:Y:S01]  /*71e0*/  HADD2.F32 R91, -RZ, R4.H1_H1 ;  /* 0x30000004ff5b7230 */ /* 0x000fe20000004100 */
[-C--:B------:R-:W-:Y:S01]  /*71f0*/  F2FP.F16.E5M2.UNPACK_B R4, R153.reuse ;  /* 0x00000099ff04723e */ /* 0x080fe200020004ff */
[--C-:B------:R-:W-:Y:S02]  /*7200*/  HADD2.F32 R100, -RZ, R0.reuse.H0_H0 ;  /* 0x20000000ff647230 */ /* 0x100fe40000004100 */
[----:B------:R-:W-:Y:S01]  /*7210*/  HADD2.F32 R95, -RZ, R0.H1_H1 ;  /* 0x30000000ff5f7230 */ /* 0x000fe20000004100 */
[----:B------:R-:W-:Y:S01]  /*7220*/  F2FP.F16.E5M2.UNPACK_B R0, R153.H1 ;  /* 0x00000099ff00723e */ /* 0x000fe200030004ff */
[--C-:B------:R-:W-:Y:S02]  /*7230*/  HADD2.F32 R98, -RZ, R3.reuse.H0_H0 ;  /* 0x20000003ff627230 */ /* 0x100fe40000004100 */
[----:B------:R-:W-:Y:S01]  /*7240*/  HADD2.F32 R93, -RZ, R3.H1_H1 ;  /* 0x30000003ff5d7230 */ /* 0x000fe20000004100 */
[----:B------:R-:W-:Y:S01]  /*7250*/  F2FP.F16.E5M2.UNPACK_B R3, R152.H1 ;  /* 0x00000098ff03723e */ /* 0x000fe200030004ff */
[--C-:B------:R-:W-:Y:S02]  /*7260*/  HADD2.F32 R106, -RZ, R0.reuse.H0_H0 ;  /* 0x20000000ff6a7230 */ /* 0x100fe40000004100 */
[----:B------:R-:W-:Y:S01]  /*7270*/  HADD2.F32 R101, -RZ, R0.H1_H1 ;  /* 0x30000000ff657230 */ /* 0x000fe20000004100 */
[-C--:B------:R-:W-:Y:S01]  /*7280*/  F2FP.F16.E5M2.UNPACK_B R0, R154.reuse.H1 ;  /* 0x0000009aff00723e */ /* 0x080fe200030004ff */
[--C-:B------:R-:W-:Y:S02]  /*7290*/  HADD2.F32 R104, -RZ, R4.reuse.H0_H0 ;  /* 0x20000004ff687230 */ /* 0x100fe40000004100 */
[----:B------:R-:W-:Y:S01]  /*72a0*/  HADD2.F32 R99, -RZ, R4.H1_H1 ;  /* 0x30000004ff637230 */ /* 0x000fe20000004100 */
[----:B------:R-:W-:Y:S01]  /*72b0*/  F2FP.F16.E5M2.UNPACK_B R4, R155 ;  /* 0x0000009bff04723e */ /* 0x000fe200020004ff */
[--C-:B------:R-:W-:Y:S02]  /*72c0*/  HADD2.F32 R102, -RZ, R3.reuse.H0_H0 ;  /* 0x20000003ff667230 */ /* 0x100fe40000004100 */
[----:B------:R-:W-:Y:S01]  /*72d0*/  HADD2.F32 R97, -RZ, R3.H1_H1 ;  /* 0x30000003ff617230 */ /* 0x000fe20000004100 */
[----:B------:R-:W-:Y:S01]  /*72e0*/  F2FP.F16.E5M2.UNPACK_B R3, R154 ;  /* 0x0000009aff03723e */ /* 0x000fe200020004ff */
[--C-:B------:R-:W-:Y:S02]  /*72f0*/  HADD2.F32 R110, -RZ, R0.reuse.H0_H0 ;  /* 0x20000000ff6e7230 */ /* 0x100fe40000004100 */
[----:B------:R-:W-:Y:S01]  /*7300*/  HADD2.F32 R105, -RZ, R0.H1_H1 ;  /* 0x30000000ff697230 */ /* 0x000fe20000004100 */
[-C--:B------:R-:W-:Y:S01]  /*7310*/  F2FP.F16.E5M2.UNPACK_B R0, R156.reuse ;  /* 0x0000009cff00723e */ /* 0x080fe200020004ff */
[--C-:B------:R-:W-:Y:S02]  /*7320*/  HADD2.F32 R112, -RZ, R4.reuse.H0_H0 ;  /* 0x20000004ff707230 */ /* 0x100fe40000004100 */
[----:B------:R-:W-:Y:S01]  /*7330*/  HADD2.F32 R107, -RZ, R4.H1_H1 ;  /* 0x30000004ff6b7230 */ /* 0x000fe20000004100 */
[----:B------:R-:W-:Y:S01]  /*7340*/  F2FP.F16.E5M2.UNPACK_B R4, R157 ;  /* 0x0000009dff04723e */ /* 0x000fe200020004ff */
[--C-:B------:R-:W-:Y:S02]  /*7350*/  HADD2.F32 R108, -RZ, R3.reuse.H0_H0 ;  /* 0x20000003ff6c7230 */ /* 0x100fe40000004100 */
[----:B------:R-:W-:Y:S01]  /*7360*/  HADD2.F32 R103, -RZ, R3.H1_H1 ;  /* 0x30000003ff677230 */ /* 0x000fe20000004100 */
[----:B------:R-:W-:Y:S01]  /*7370*/  F2FP.F16.E5M2.UNPACK_B R3, R155.H1 ;  /* 0x0000009bff03723e */ /* 0x000fe200030004ff */
[--C-:B------:R-:W-:Y:S02]  /*7380*/  HADD2.F32 R116, -RZ, R0.reuse.H0_H0 ;  /* 0x20000000ff747230 */ /* 0x100fe40000004100 */
[----:B------:R-:W-:Y:S01]  /*7390*/  HADD2.F32 R111, -RZ, R0.H1_H1 ;  /* 0x30000000ff6f7230 */ /* 0x000fe20000004100 */
[----:B------:R-:W-:Y:S01]  /*73a0*/  F2FP.F16.E5M2.UNPACK_B R0, R156.H1 ;  /* 0x0000009cff00723e */ /* 0x000fe200030004ff */
[--C-:B------:R-:W-:Y:S02]  /*73b0*/  HADD2.F32 R120, -RZ, R4.reuse.H0_H0 ;  /* 0x20000004ff787230 */ /* 0x100fe40000004100 */
[----:B------:R-:W-:Y:S02]  /*73c0*/  HADD2.F32 R115, -RZ, R4.H1_H1 ;  /* 0x30000004ff737230 */ /* 0x000fe40000004100 */
[--C-:B------:R-:W-:Y:S01]  /*73d0*/  HADD2.F32 R114, -RZ, R3.reuse.H0_H0 ;  /* 0x20000003ff727230 */ /* 0x100fe20000004100 */
[----:B------:R-:W1:Y:S01]  /*73e0*/  LDTM.x64 R4, tmem[UR4+0x40] ;  /* 0x00004004000479ee */ /* 0x000e620008340000 */
[----:B------:R-:W-:Y:S01]  /*73f0*/  HADD2.F32 R109, -RZ, R3.H1_H1 ;  /* 0x30000003ff6d7230 */ /* 0x000fe20000004100 */
[----:B------:R-:W-:Y:S01]  /*7400*/  F2FP.F16.E5M2.UNPACK_B R3, R157.H1 ;  /* 0x0000009dff03723e */ /* 0x000fe200030004ff */
        /* <DEDUP_REMOVED lines=14> */
[----:B------:R-:W-:Y:S01]  /*74f0*/  F2FP.F16.E5M2.UNPACK_B R0, R160.H1 ;  /* 0x000000a0ff00723e */ /* 0x000fe200030004ff */
[--C-:B------:R-:W-:Y:S02]  /*7500*/  HADD2.F32 R132, -RZ, R3.reuse.H0_H0 ;  /* 0x20000003ff847230 */ /* 0x100fe40000004100 */
[C---:B-1----:R-:W-:Y:S01]  /*7510*/  FMUL R7, R78.reuse, R7 ;  /* 0x000000074e077220 */ /* 0x042fe20000400000 */
        /* <DEDUP_REMOVED lines=10> */
[C---:B------:R-:W-:Y:S01]  /*75c0*/  FMUL R0, R78.reuse, R4 ;  /* 0x000000044e007220 */ /* 0x040fe20000400000 */
[--C-:B------:R-:W-:Y:S01]  /*75d0*/  HADD2.F32 R140, -RZ, R135.reuse.H0_H0 ;  /* 0x20000087ff8c7230 */ /* 0x100fe20000004100 */
[----:B------:R-:W-:Y:S01]  /*75e0*/  F2FP.F16.E5M2.UNPACK_B R4, R163 ;  /* 0x000000a3ff04723e */ /* 0x000fe200020004ff */
[----:B------:R-:W-:Y:S02]  /*75f0*/  HADD2.F32 R135, -RZ, R135.H1_H1 ;  /* 0x30000087ff877230 */ /* 0x000fe40000004100 */
[C---:B------:R-:W-:Y:S01]  /*7600*/  FFMA R0, R81.reuse, R2, R0 ;  /* 0x0000000251007223 */ /* 0x040fe20000000000 */
[C---:B------:R-:W-:Y:S01]  /*7610*/  FMUL R2, R78.reuse, R5 ;  /* 0x000000054e027220 */ /* 0x040fe20000400000 */
[--C-:B------:R-:W-:Y:S01]  /*7620*/  HADD2.F32 R142, -RZ, R3.reuse.H0_H0 ;  /* 0x20000003ff8e7230 */ /* 0x100fe20000004100 */
[----:B------:R-:W-:Y:S01]  /*7630*/  F2FP.F16.E5M2.UNPACK_B R5, R163.H1 ;  /* 0x000000a3ff05723e */ /* 0x000fe200030004ff */
[----:B------:R-:W-:Y:S02]  /*7640*/  HADD2.F32 R137, -RZ, R3.H1_H1 ;  /* 0x30000003ff897230 */ /* 0x000fe40000004100 */
[C---:B------:R-:W-:Y:S01]  /*7650*/  FFMA R2, R81.reuse, R82, R2 ;  /* 0x0000005251027223 */ /* 0x040fe20000000002 */
[--C-:B------:R-:W-:Y:S02]  /*7660*/  HADD2.F32 R82, -RZ, R4.reuse.H0_H0 ;  /* 0x20000004ff527230 */ /* 0x100fe40000004100 */
[C---:B------:R-:W-:Y:S01]  /*7670*/  FMUL R3, R78.reuse, R6 ;  /* 0x000000064e037220 */ /* 0x040fe20000400000 */
[----:B------:R-:W-:Y:S02]  /*7680*/  HADD2.F32 R139, -RZ, R4.H1_H1 ;  /* 0x30000004ff8b7230 */ /* 0x000fe40000004100 */
[C---:B------:R-:W-:Y:S01]  /*7690*/  FMUL R4, R78.reuse, R9 ;  /* 0x000000094e047220 */ /* 0x040fe20000400000 */
[--C-:B------:R-:W-:Y:S02]  /*76a0*/  HADD2.F32 R141, -RZ, R5.reuse.H1_H1 ;  /* 0x30000005ff8d7230 */ /* 0x100fe40000004100 */
[C---:B------:R-:W-:Y:S01]  /*76b0*/  FFMA R3, R81.reuse, R84, R3 ;  /* 0x0000005451037223 */ /* 0x040fe20000000003 */
[----:B------:R-:W-:Y:S01]  /*76c0*/  FFMA R7, R81, R86, R7 ;  /* 0x0000005651077223 */ /* 0x000fe20000000007 */
[----:B------:R-:W-:Y:S02]  /*76d0*/  HADD2.F32 R84, -RZ, R5.H0_H0 ;  /* 0x20000005ff547230 */ /* 0x000fe40000004100 */
[C---:B------:R-:W-:Y:S01]  /*76e0*/  FMUL R5, R78.reuse, R10 ;  /* 0x0000000a4e057220 */ /* 0x040fe20000400000 */
[C---:B------:R-:W-:Y:S01]  /*76f0*/  FMUL R6, R78.reuse, R11 ;  /* 0x0000000b4e067220 */ /* 0x040fe20000400000 */
[C---:B------:R-:W-:Y:S01]  /*7700*/  FMUL R11, R78.reuse, R16 ;  /* 0x000000104e0b7220 */ /* 0x040fe20000400000 */
[----:B------:R-:W-:Y:S01]  /*7710*/  F2FP.SATFINITE.E5M2.F32.PACK_AB_MERGE_C R143, R7, R3, RZ ;  /* 0x00000003078f723e */ /* 0x000fe200048060ff */
[C---:B------:R-:W-:Y:S01]  /*7720*/  FMUL R3, R78.reuse, R8 ;  /* 0x000000084e037220 */ /* 0x040fe20000400000 */
[C---:B------:R-:W-:Y:S01]  /*7730*/  FMUL R7, R78.reuse, R12 ;  /* 0x0000000c4e077220 */ /* 0x040fe20000400000 */
[C---:B------:R-:W-:Y:S01]  /*7740*/  FMUL R8, R78.reuse, R13 ;  /* 0x0000000d4e087220 */ /* 0x040fe20000400000 */
[C---:B------:R-:W-:Y:S01]  /*7750*/  FMUL R12, R78.reuse, R17 ;  /* 0x000000114e0c7220 */ /* 0x040fe20000400000 */
[C---:B------:R-:W-:Y:S01]  /*7760*/  FFMA R3, R81.reuse, R88, R3 ;  /* 0x0000005851037223 */ /* 0x040fe20000000003 */
[C---:B------:R-:W-:Y:S01]  /*7770*/  FFMA R4, R81.reuse, R83, R4 ;  /* 0x0000005351047223 */ /* 0x040fe20000000004 */
[C---:B------:R-:W-:Y:S01]  /*7780*/  FFMA R5, R81.reuse, R90, R5 ;  /* 0x0000005a51057223 */ /* 0x040fe20000000005 */
[C---:B------:R-:W-:Y:S01]  /*7790*/  FFMA R6, R81.reuse, R85, R6 ;  /* 0x0000005551067223 */ /* 0x040fe20000000006 */
[C---:B------:R-:W-:Y:S01]  /*77a0*/  FFMA R7, R81.reuse, R92, R7 ;  /* 0x0000005c51077223 */ /* 0x040fe20000000007 */
[C---:B------:R-:W-:Y:S01]  /*77b0*/  FFMA R8, R81.reuse, R87, R8 ;  /* 0x0000005751087223 */ /* 0x040fe20000000008 */
[C---:B------:R-:W-:Y:S01]  /*77c0*/  FMUL R16, R78.reuse, R21 ;  /* 0x000000154e107220 */ /* 0x040fe20000400000 */
[----:B------:R-:W-:Y:S01]  /*77d0*/  FMUL R9, R78, R14 ;  /* 0x0000000e4e097220 */ /* 0x000fe20000400000 */
[----:B------:R-:W-:Y:S01]  /*77e0*/  F2FP.SATFINITE.E5M2.F32.PACK_AB_MERGE_C R5, R6, R5, RZ ;  /* 0x000000050605723e */ /* 0x000fe200048060ff */
[C---:B------:R-:W-:Y:S01]  /*77f0*/  FMUL R10, R78.reuse, R15 ;  /* 0x0000000f4e0a7220 */ /* 0x040fe20000400000 */
[C---:B------:R-:W-:Y:S01]  /*7800*/  FMUL R15, R78.reuse, R20 ;  /* 0x000000144e0f7220 */ /* 0x040fe20000400000 */
[C---:B------:R-:W-:Y:S01]  /*7810*/  FFMA R9, R81.reuse, R94, R9 ;  /* 0x0000005e51097223 */ /* 0x040fe20000000009 */
[C---:B------:R-:W-:Y:S01]  /*7820*/  FMUL R20, R78.reuse, R25 ;  /* 0x000000194e147220 */ /* 0x040fe20000400000 */
[C---:B------:R-:W-:Y:S01]  /*7830*/  FFMA R10, R81.reuse, R89, R10 ;  /* 0x00000059510a7223 */ /* 0x040fe2000000000a */
[C---:B------:R-:W-:Y:S01]  /*7840*/  FFMA R11, R81.reuse, R96, R11 ;  /* 0x00000060510b7223 */ /* 0x040fe2000000000b */
[C---:B------:R-:W-:Y:S01]  /*7850*/  FFMA R12, R81.reuse, R91, R12 ;  /* 0x0000005b510c7223 */ /* 0x040fe2000000000c */
[C---:B------:R-:W-:Y:S01]  /*7860*/  FMUL R13, R78.reuse, R18 ;  /* 0x000000124e0d7220 */ /* 0x040fe20000400000 */
[----:B------:R-:W-:Y:S01]  /*7870*/  FMUL R14, R78, R19 ;  /* 0x000000134e0e7220 */ /* 0x000fe20000400000 */
[----:B------:R-:W-:Y:S01]  /*7880*/  F2FP.SATFINITE.E5M2.F32.PACK_AB_MERGE_C R9, R10, R9, RZ ;  /* 0x000000090a09723e */ /* 0x000fe200048060ff */
[C---:B------:R-:W-:Y:S01]  /*7890*/  FMUL R19, R78.reuse, R24 ;  /* 0x000000184e137220 */ /* 0x040fe20000400000 */
        /* <DEDUP_REMOVED lines=17> */
[----:B------:R-:W-:Y:S01]  /*79b0*/  FMUL R27, R78, R32 ;  /* 0x000000204e1b7220 */ /* 0x000fe20000400000 */
[C---:B------:R-:W-:Y:S01]  /*79c0*/  FFMA R21, R81.reuse, R106, R21 ;  /* 0x0000006a51157223 */ /* 0x040fe20000000015 */
[C---:B------:R-:W-:Y:S01]  /*79d0*/  FFMA R22, R81.reuse, R101, R22 ;  /* 0x0000006551167223 */ /* 0x040fe20000000016 */
[----:B------:R-:W-:Y:S01]  /*79e0*/  F2FP.SATFINITE.E5M2.F32.PACK_AB_MERGE_C R16, R16, R15, R17 ;  /* 0x0000000f1010723e */ /* 0x000fe20004806011 */
[C---:B------:R-:W-:Y:S01]  /*79f0*/  FFMA R23, R81.reuse, R108, R23 ;  /* 0x0000006c51177223 */ /* 0x040fe20000000017 */
[C---:B------:R-:W-:Y:S01]  /*7a00*/  FFMA R24, R81.reuse, R103, R24 ;  /* 0x0000006751187223 */ /* 0x040fe20000000018 */
[----:B------:R-:W-:Y:S01]  /*7a10*/  FMUL R32, R78, R37 ;  /* 0x000000254e207220 */ /* 0x000fe20000400000 */
[----:B------:R-:W-:Y:S01]  /*7a20*/  F2FP.SATFINITE.E5M2.F32.PACK_AB_MERGE_C R21, R22, R21, RZ ;  /* 0x000000151615723e */ /* 0x000fe200048060ff */
[C---:B------:R-:W-:Y:S01]  /*7a30*/  FMUL R25, R78.reuse, R30 ;  /* 0x0000001e4e197220 */ /* 0x040fe20000400000 */
[C---:B------:R-:W-:Y:S01]  /*7a40*/  FMUL R26, R78.reuse, R31 ;  /* 0x0000001f4e1a7220 */ /* 0x040fe20000400000 */
[----:B------:R-:W-:Y:S01]  /*7a50*/  FMUL R31, R78, R36 ;  /* 0x000000244e1f7220 */ /* 0x000fe20000400000 */
[----:B------:R-:W-:Y:S01]  /*7a60*/  F2FP.SATFINITE.E5M2.F32.PACK_AB_MERGE_C R17, R20, R19, R21 ;  /* 0x000000131411723e */ /* 0x000fe20004806015 */
        /* <DEDUP_REMOVED lines=8> */
[----:B------:R-:W-:Y:S01]  /*7af0*/  FMUL R35, R78, R40 ;  /* 0x000000284e237220 */ /* 0x000fe20000400000 */
[C---:B------:R-:W-:Y:S01]  /*7b00*/  FFMA R29, R81.reuse, R114, R29 ;  /* 0x00000072511d7223 */ /* 0x040fe2000000001d */
[----:B------:R-:W-:Y:S01]  /*7b10*/  F2FP.SATFINITE.E5M2.F32.PACK_AB_MERGE_C R18, R24, R23, R18 ;  /* 0x000000171812723e */ /* 0x000fe20004806012 */
        /* <DEDUP_REMOVED lines=22> */
[C---:B------:R-:W-:Y:S01]  /*7c80*/  FMUL R41, R78.reuse, R46 ;  /* 0x0000002e4e297220 */ /* 0x040fe20000400000 */
[C---:B------:R-:W-:Y:S01]  /*7c90*/  FMUL R42, R78.reuse, R47 ;  /* 0x0000002f4e2a7220 */ /* 0x040fe20000400000 */
[C---:B------:R-:W-:Y:S01]  /*7ca0*/  FFMA R40, R81.reuse, R119, R40 ;  /* 0x0000007751287223 */ /* 0x040fe20000000028 */
[--C-:B------:R-:W-:Y:S02]  /*7cb0*/  HADD2.F32 R130, -RZ, R125.reuse.H0_H0 ;  /* 0x2000007dff827230 */ /* 0x100fe40000004100 */
[C---:B------:R-:W-:Y:S01]  /*7cc0*/  FFMA R41, R81.reuse, R126, R41 ;  /* 0x0000007e51297223 */ /* 0x040fe20000000029 */
[----:B------:R-:W-:Y:S02]  /*7cd0*/  HADD2.F32 R125, -RZ, R125.H1_H1 ;  /* 0x3000007dff7d7230 */ /* 0x000fe40000004100 */
[C---:B------:R-:W-:Y:S01]  /*7ce0*/  FMUL R45, R78.reuse, R50 ;  /* 0x000000324e2d7220 */ /* 0x040fe20000400000 */
[C---:B------:R-:W-:Y:S01]  /*7cf0*/  FFMA R42, R81.reuse, R121, R42 ;  /* 0x00000079512a7223 */ /* 0x040fe2000000002a */
[C---:B------:R-:W-:Y:S01]  /*7d00*/  FMUL R46, R78.reuse, R51 ;  /* 0x000000334e2e7220 */ /* 0x040fe20000400000 */
[C---:B------:R-:W-:Y:S01]  /*7d10*/  FFMA R43, R81.reuse, R128, R43 ;  /* 0x00000080512b7223 */ /* 0x040fe2000000002b */
[C---:B------:R-:W-:Y:S01]  /*7d20*/  FMUL R47, R78.reuse, R52 ;  /* 0x000000344e2f7220 */ /* 0x040fe20000400000 */
        /* <DEDUP_REMOVED lines=10> */
[C---:B------:R-:W-:Y:S01]  /*7dd0*/  FFMA R45, R81.reuse, R130, R45 ;  /* 0x00000082512d7223 */ /* 0x040fe2000000002d */
[C---:B------:R-:W-:Y:S01]  /*7de0*/  FMUL R59, R78.reuse, R64 ;  /* 0x000000404e3b7220 */ /* 0x040fe20000400000 */
[C---:B------:R-:W-:Y:S01]  /*7df0*/  FMUL R60, R78.reuse, R65 ;  /* 0x000000414e3c7220 */ /* 0x040fe20000400000 */
[C---:B------:R-:W-:Y:S01]  /*7e00*/  FMUL R61, R78.reuse, R66 ;  /* 0x000000424e3d7220 */ /* 0x040fe20000400000 */
[----:B------:R-:W-:Y:S01]  /*7e10*/  FMUL R62, R78, R67 ;  /* 0x000000434e3e7220 */ /* 0x000fe20000400000 */
[C---:B------:R-:W-:Y:S01]  /*7e20*/  FFMA R46, R81.reuse, R125, R46 ;  /* 0x0000007d512e7223 */ /* 0x040fe2000000002e */
[----:B------:R-:W-:Y:S01]  /*7e30*/  F2FP.SATFINITE.E5M2.F32.PACK_AB_MERGE_C R64, R2, R0, R143 ;  /* 0x000000000240723e */ /* 0x000fe2000480608f */
[C---:B------:R-:W-:Y:S01]  /*7e40*/  FFMA R47, R81.reuse, R132, R47 ;  /* 0x00000084512f7223 */ /* 0x040fe2000000002f */
[----:B------:R-:W-:Y:S01]  /*7e50*/  F2FP.SATFINITE.E5M2.F32.PACK_AB_MERGE_C R65, R4, R3, R5 ;  /* 0x000000030441723e */ /* 0x000fe20004806005 */
[C---:B------:R-:W-:Y:S01]  /*7e60*/  FFMA R48, R81.reuse, R127, R48 ;  /* 0x0000007f51307223 */ /* 0x040fe20000000030 */
[----:B------:R-:W-:Y:S01]  /*7e70*/  F2FP.SATFINITE.E5M2.F32.PACK_AB_MERGE_C R66, R8, R7, R9 ;  /* 0x000000070842723e */ /* 0x000fe20004806009 */
[C---:B------:R-:W-:Y:S01]  /*7e80*/  FFMA R49, R81.reuse, R134, R49 ;  /* 0x0000008651317223 */ /* 0x040fe20000000031 */
[----:B------:R-:W-:Y:S01]  /*7e90*/  F2FP.SATFINITE.E5M2.F32.PACK_AB_MERGE_C R67, R12, R11, R13 ;  /* 0x0000000b0c43723e */ /* 0x000fe2000480600d */
[----:B------:R-:W-:Y:S01]  /*7ea0*/  FMUL R53, R78, R58 ;  /* 0x0000003a4e357220 */ /* 0x000fe20000400000 */
[C---:B------:R-:W-:Y:S01]  /*7eb0*/  FFMA R50, R81.reuse, R129, R50 ;  /* 0x0000008151327223 */ /* 0x040fe20000000032 */
[C---:B------:R-:W-:Y:S01]  /*7ec0*/  FFMA R51, R81.reuse, R136, R51 ;  /* 0x0000008851337223 */ /* 0x040fe20000000033 */
[C---:B------:R-:W-:Y:S01]  /*7ed0*/  FFMA R52, R81.reuse, R131, R52 ;  /* 0x0000008351347223 */ /* 0x040fe20000000034 */
[----:B------:R1:W-:Y:S01]  /*7ee0*/  STS.128 [R172+UR49+0xa200], R64 ;  /* 0x00a20040ac007988 */ /* 0x0003e20008000c31 */
[C---:B------:R-:W-:Y:S01]  /*7ef0*/  FFMA R53, R81.reuse, R138, R53 ;  /* 0x0000008a51357223 */ /* 0x040fe20000000035 */
[----:B------:R-:W-:Y:S01]  /*7f00*/  F2FP.SATFINITE.E5M2.F32.PACK_AB_MERGE_C R37, R38, R37, RZ ;  /* 0x000000252625723e */ /* 0x000fe200048060ff */
[C---:B------:R-:W-:Y:S01]  /*7f10*/  FFMA R54, R81.reuse, R133, R54 ;  /* 0x0000008551367223 */ /* 0x040fe20000000036 */
[----:B------:R-:W-:Y:S01]  /*7f20*/  FMUL R58, R78, R63 ;  /* 0x0000003f4e3a7220 */ /* 0x000fe20000400000 */
[C---:B------:R-:W-:Y:S01]  /*7f30*/  FFMA R55, R81.reuse, R140, R55 ;  /* 0x0000008c51377223 */ /* 0x040fe20000000037 */
[C---:B------:R-:W-:Y:S01]  /*7f40*/  FFMA R56, R81.reuse, R135, R56 ;  /* 0x0000008751387223 */ /* 0x040fe20000000038 */
[C---:B------:R-:W-:Y:S01]  /*7f50*/  FFMA R57, R81.reuse, R142, R57 ;  /* 0x0000008e51397223 */ /* 0x040fe20000000039 */
[----:B------:R1:W-:Y:S01]  /*7f60*/  STS.128 [R192+0xa010], R16 ;  /* 0x00a01010c0007388 */ /* 0x0003e20000000c00 */
[----:B------:R-:W-:Y:S01]  /*7f70*/  F2FP.SATFINITE.E5M2.F32.PACK_AB_MERGE_C R33, R36, R35, R37 ;  /* 0x000000232421723e */ /* 0x000fe20004806025 */
[C---:B------:R-:W-:Y:S01]  /*7f80*/  FFMA R58, R81.reuse, R137, R58 ;  /* 0x00000089513a7223 */ /* 0x040fe2000000003a */
[----:B------:R-:W-:Y:S01]  /*7f90*/  F2FP.SATFINITE.E5M2.F32.PACK_AB_MERGE_C R34, R42, R41, RZ ;  /* 0x000000292a22723e */ /* 0x000fe200048060ff */
[C---:B------:R-:W-:Y:S01]  /*7fa0*/  FFMA R59, R81.reuse, R82, R59 ;  /* 0x00000052513b7223 */ /* 0x040fe2000000003b */
[----:B------:R-:W-:Y:S01]  /*7fb0*/  F2FP.SATFINITE.E5M2.F32.PACK_AB_MERGE_C R35, R46, R45, RZ ;  /* 0x0000002d2e23723e */ /* 0x000fe200048060ff */
        /* <DEDUP_REMOVED lines=25> */
[----:B------:R-:W-:Y:S02]  /*8150*/  UIADD3 UR8, UP0, UPT, UR52, 0x680, URZ ;  /* 0x0000068034087890 */ /* 0x000fe4000ff1e0ff */
[----:B------:R-:W-:Y:S02]  /*8160*/  UIADD3 UR5, UPT, UPT, UR41, 0x40, URZ ;  /* 0x0000004029057890 */ /* 0x000fe4000fffe0ff */
[----:B------:R-:W-:Y:S02]  /*8170*/  UIADD3 UR4, UPT, UPT, UR49, 0xa200, URZ ;  /* 0x0000a20031047890 */ /* 0x000fe4000fffe0ff */
[----:B------:R-:W-:Y:S01]  /*8180*/  UIADD3.X UR9, UPT, UPT, URZ, UR53, URZ, UP0, !UPT ;  /* 0x00000035ff097290 */ /* 0x000fe200087fe4ff */
[----:B------:R-:W-:Y:S01]  /*8190*/  UMOV UR6, UR42 ;  /* 0x0000002a00067c82 */ /* 0x000fe20008000000 */
[----:B------:R-:W-:Y:S07]  /*81a0*/  UMOV UR7, UR36 ;  /* 0x0000002400077c82 */ /* 0x000fee0008000000 */
[----:B------:R2:W-:Y:S01]  /*81b0*/  UTMASTG.3D [UR4], [UR8] ;  /* 0x00000004080073b5 */ /* 0x0005e20008010000 */
[----:B------:R0:W-:Y:S01]  /*81c0*/  UTMACMDFLUSH ;  /* 0x00000000000079b7 */ /* 0x0001e20000000000 */
[----:B--2---:R-:W-:Y:S04]  /*81d0*/  DEPBAR.LE SB0, 0x1 ;  /* 0x000080400000791a */ /* 0x004fe80000000000 */
.L_x_107:
[----:B------:R-:W-:Y:S05]  /*81e0*/  BSYNC.RECONVERGENT B0 ;  /* 0x0000000000007941 */ /* 0x000fea0003800200 */
.L_x_106:
        /* <DEDUP_REMOVED lines=16> */
.L_x_111:
[----:B------:R-:W-:Y:S05]  /*82f0*/  BSYNC B0 ;  /* 0x0000000000007941 */ /* 0x000fea0003800000 */
.L_x_110:
        /* <DEDUP_REMOVED lines=20> */
.L_x_109:
[----:B------:R-:W-:Y:S05]  /*8440*/  BSYNC B1 ;  /* 0x0000000000017941 */ /* 0x000fea0003800000 */
.L_x_108:
[----:B--2---:R-:W-:Y:S01]  /*8450*/  VIADD R0, R80, 0x80 ;  /* 0x0000008050007836 */ /* 0x004fe20000000000 */
        /* <DEDUP_REMOVED lines=10> */
[----:B------:R-:W5:Y:S01]  /*8500*/  LDCU.64 UR6, c[0x4][0x80] ;  /* 0x01001000ff0677ac */ /* 0x000f620008000a00 */
[----:B------:R-:W1:Y:S01]  /*8510*/  LDC.64 R2, c[0x4][R3] ;  /* 0x0100000003027b82 */ /* 0x000e620000000a00 */
[----:B------:R-:W3:Y:S01]  /*8520*/  LDCU.64 UR4, c[0x4][0x18] ;  /* 0x01000300ff0477ac */ /* 0x000ee20008000a00 */
[----:B--2---:R-:W-:Y:S01]  /*8530*/  MOV R5, UR9 ;  /* 0x0000000900057c02 */ /* 0x004fe20008000f00 */
[----:B------:R-:W-:Y:S01]  /*8540*/  IMAD.U32 R4, RZ, RZ, UR8 ;  /* 0x00000008ff047e24 */ /* 0x000fe2000f8e00ff */
[----:B-----5:R-:W-:Y:S01]  /*8550*/  MOV R7, UR7 ;  /* 0x0000000700077c02 */ /* 0x020fe20008000f00 */
[----:B------:R-:W-:Y:S01]  /*8560*/  IMAD.U32 R6, RZ, RZ, UR6 ;  /* 0x00000006ff067e24 */ /* 0x000fe2000f8e00ff */
[----:B---3--:R-:W-:Y:S01]  /*8570*/  MOV R11, UR5 ;  /* 0x00000005000b7c02 */ /* 0x008fe20008000f00 */
[----:B------:R-:W-:Y:S02]  /*8580*/  IMAD.U32 R10, RZ, RZ, UR4 ;  /* 0x00000004ff0a7e24 */ /* 0x000fe4000f8e00ff */
[----:B------:R-:W-:Y:S07]  /*8590*/  LEPC R20, `(.L_x_114) ;  /* 0x000000001014794e */ /* 0x000fee0000000000 */
[----:B-1--4-:R-:W-:Y:S05]  /*85a0*/  CALL.ABS.NOINC R2 ;  /* 0x0000000002007343 */ /* 0x012fea0003c00000 */
.L_x_114:
[----:B------:R-:W-:Y:S05]  /*85b0*/  BSYNC.RECONVERGENT B6 ;  /* 0x0000000000067941 */ /* 0x000fea0003800200 */
.L_x_113:
[----:B---3--:R-:W-:Y:S01]  /*85c0*/  F2FP.F16.E5M2.UNPACK_B R4, R149 ;  /* 0x00000095ff04723e */ /* 0x008fe200020004ff */
        /* <DEDUP_REMOVED lines=13> */
[----:B----4-:R-:W-:Y:S01]  /*86a0*/  F2FP.F16.E5M2.UNPACK_B R125, R159.H1 ;  /* 0x0000009fff7d723e */ /* 0x010fe200030004ff */
        /* <DEDUP_REMOVED lines=262> */
[----:B------:R-:W-:Y:S02]  /*9710*/  UIADD3 UR8, UP0, UPT, UR52, 0x680, URZ ;  /* 0x0000068034087890 */ /* 0x000fe4000ff1e0ff */
[----:B------:R-:W-:Y:S02]  /*9720*/  UIADD3 UR5, UPT, UPT, UR41, 0x80, URZ ;  /* 0x0000008029057890 */ /* 0x000fe4000fffe0ff */
[----:B------:R-:W-:Y:S01]  /*9730*/  MOV R188, UR10 ;  /* 0x0000000a00bc7c02 */ /* 0x000fe20008000f00 */
[----:B------:R-:W-:Y:S01]  /*9740*/  UIADD3.X UR9, UPT, UPT, URZ, UR53, URZ, UP0, !UPT ;  /* 0x00000035ff097290 */ /* 0x000fe200087fe4ff */
[----:B------:R-:W-:Y:S02]  /*9750*/  UMOV UR6, UR42 ;  /* 0x0000002a00067c82 */ /* 0x000fe40008000000 */
[----:B------:R-:W-:Y:S01]  /*9760*/  R2UR UR4, R188 ;  /* 0x00000000bc0472ca */ /* 0x000fe200000e0000 */
[----:B------:R-:W-:Y:S11]  /*9770*/  UMOV UR7, UR36 ;  /* 0x0000002400077c82 */ /* 0x000ff60008000000 */
[----:B------:R-:W-:Y:S01]  /*9780*/  @!UPT UIADD3 URZ, UPT, UPT, URZ, URZ, URZ ;  /* 0x000000fffffff290 */ /* 0x000fe2000fffe0ff */
[----:B------:R2:W-:Y:S01]  /*9790*/  UTMASTG.3D [UR4], [UR8] ;  /* 0x00000004080073b5 */ /* 0x0005e20008010000 */
[----:B------:R0:W-:Y:S01]  /*97a0*/  UTMACMDFLUSH ;  /* 0x00000000000079b7 */ /* 0x0001e20000000000 */
[----:B--2---:R-:W-:Y:S04]  /*97b0*/  DEPBAR.LE SB0, 0x1 ;  /* 0x000080400000791a */ /* 0x004fe80000000000 */
.L_x_116:
[----:B------:R-:W-:Y:S05]  /*97c0*/  BSYNC.RECONVERGENT B0 ;  /* 0x0000000000007941 */ /* 0x000fea0003800200 */
.L_x_115:
        /* <DEDUP_REMOVED lines=16> */
.L_x_120:
[----:B------:R-:W-:Y:S05]  /*98d0*/  BSYNC B0 ;  /* 0x0000000000007941 */ /* 0x000fea0003800000 */
.L_x_119:
        /* <DEDUP_REMOVED lines=20> */
.L_x_118:
[----:B------:R-:W-:Y:S05]  /*9a20*/  BSYNC B1 ;  /* 0x0000000000017941 */ /* 0x000fea0003800000 */
.L_x_117:
[----:B--2---:R-:W-:Y:S05]  /*9a30*/  VIADD R0, R80, 0xc0 ;  /* 0x000000c050007836 */ /* 0x004fea0000000000 */
        /* <DEDUP_REMOVED lines=20> */
.L_x_122:
[----:B------:R-:W-:Y:S01]  /*9b80*/  ISETP.NE.AND P0, PT, R189, RZ, PT ;  /* 0x000000ffbd00720c */ /* 0x000fe20003f05270 */
[----:B------:R-:W-:Y:S05]  /*9b90*/  WARPSYNC.ALL ;  /* 0x0000000000007948 */ /* 0x000fea0003800000 */
[----:B------:R-:W-:Y:S01]  /*9ba0*/  R2UR UR4, R80 ;  /* 0x00000000500472ca */ /* 0x000fe200000e0000 */
[----:B------:R-:W-:Y:S01]  /*9bb0*/  BSSY.RECONVERGENT B0, `(.L_x_123) ;  /* 0x000011d000007945 */ /* 0x000fe20003800200 */
[----:B---3--:R-:W-:Y:S02]  /*9bc0*/  F2FP.F16.E5M2.UNPACK_B R11, R149 ;  /* 0x00000095ff0b723e */ /* 0x008fe400020004ff */
[----:B------:R-:W-:Y:S02]  /*9bd0*/  F2FP.F16.E5M2.UNPACK_B R10, R150 ;  /* 0x00000096ff0a723e */ /* 0x000fe400020004ff */
[----:B------:R-:W-:Y:S01]  /*9be0*/  F2FP.F16.E5M2.UNPACK_B R9, R151 ;  /* 0x00000097ff09723e */ /* 0x000fe200020004ff */
[--C-:B------:R-:W-:Y:S01]  /*9bf0*/  HADD2.F32 R83, -RZ, R11.reuse.H0_H0 ;  /* 0x2000000bff537230 */ /* 0x100fe20000004100 */
[----:B----4-:R-:W-:Y:S01]  /*9c00*/  F2FP.F16.E5M2.UNPACK_B R8, R152 ;  /* 0x00000098ff08723e */ /* 0x010fe200020004ff */
[----:B------:R-:W-:Y:S01]  /*9c10*/  HADD2.F32 R84, -RZ, R11.H1_H1 ;  /* 0x3000000bff547230 */ /* 0x000fe20000004100 */
[----:B------:R-:W-:Y:S01]  /*9c20*/  F2FP.F16.E5M2.UNPACK_B R7, R153 ;  /* 0x00000099ff07723e */ /* 0x000fe200020004ff */
[--C-:B------:R-:W-:Y:S01]  /*9c30*/  HADD2.F32 R87, -RZ, R10.reuse.H0_H0 ;  /* 0x2000000aff577230 */ /* 0x100fe20000004100 */
[----:B------:R-:W-:Y:S01]  /*9c40*/  F2FP.F16.E5M2.UNPACK_B R6, R154 ;  /* 0x0000009aff06723e */ /* 0x000fe200020004ff */
[----:B------:R-:W-:Y:S01]  /*9c50*/  HADD2.F32 R88, -RZ, R10.H1_H1 ;  /* 0x3000000aff587230 */ /* 0x000fe20000004100 */
[----:B------:R-:W-:Y:S01]  /*9c60*/  F2FP.F16.E5M2.UNPACK_B R5, R155 ;  /* 0x0000009bff05723e */ /* 0x000fe200020004ff */
[--C-:B------:R-:W-:Y:S01]  /*9c70*/  HADD2.F32 R91, -RZ, R9.reuse.H0_H0 ;  /* 0x20000009ff5b7230 */ /* 0x100fe20000004100 */
[----:B-1----:R-:W-:Y:S01]  /*9c80*/  F2FP.F16.E5M2.UNPACK_B R4, R156 ;  /* 0x0000009cff04723e */ /* 0x002fe200020004ff */
[----:B------:R-:W-:Y:S01]  /*9c90*/  HADD2.F32 R92, -RZ, R9.H1_H1 ;  /* 0x30000009ff5c7230 */ /* 0x000fe20000004100 */
[-C--:B------:R-:W-:Y:S01]  /*9ca0*/  F2FP.F16.E5M2.UNPACK_B R2, R148.reuse ;  /* 0x00000094ff02723e */ /* 0x080fe200020004ff */
[--C-:B------:R-:W-:Y:S01]  /*9cb0*/  HADD2.F32 R95, -RZ, R8.reuse.H0_H0 ;  /* 0x20000008ff5f7230 */ /* 0x100fe20000004100 */
[----:B------:R-:W-:Y:S01]  /*9cc0*/  F2FP.F16.E5M2.UNPACK_B R148, R148.H1 ;  /* 0x00000094ff94723e */ /* 0x000fe200030004ff */
[----:B------:R-:W-:Y:S01]  /*9cd0*/  HADD2.F32 R97, -RZ, R8.H1_H1 ;  /* 0x30000008ff617230 */ /* 0x000fe20000004100 */
[----:B------:R-:W-:Y:S01]  /*9ce0*/  F2FP.F16.E5M2.UNPACK_B R149, R149.H1 ;  /* 0x00000095ff95723e */ /* 0x000fe200030004ff */
[--C-:B------:R-:W-:Y:S01]  /*9cf0*/  HADD2.F32 R98, -RZ, R7.reuse.H0_H0 ;  /* 0x20000007ff627230 */ /* 0x100fe20000004100 */
[----:B------:R-:W-:Y:S01]  /*9d00*/  F2FP.F16.E5M2.UNPACK_B R150, R150.H1 ;  /* 0x00000096ff96723e */ /* 0x000fe200030004ff */
[----:B------:R-:W-:Y:S01]  /*9d10*/  HADD2.F32 R101, -RZ, R7.H1_H1 ;  /* 0x30000007ff657230 */ /* 0x000fe20000004100 */
[----:B------:R-:W-:Y:S01]  /*9d20*/  F2FP.F16.E5M2.UNPACK_B R151, R151.H1 ;  /* 0x00000097ff97723e */ /* 0x000fe200030004ff */
[--C-:B------:R-:W-:Y:S01]  /*9d30*/  HADD2.F32 R102, -RZ, R6.reuse.H0_H0 ;  /* 0x20000006ff667230 */ /* 0x100fe20000004100 */
[----:B------:R-:W-:Y:S01]  /*9d40*/  F2FP.F16.E5M2.UNPACK_B R138, R163 ;  /* 0x000000a3ff8a723e */ /* 0x000fe200020004ff */
[----:B------:R-:W-:Y:S01]  /*9d50*/  HADD2.F32 R105, -RZ, R6.H1_H1 ;  /* 0x30000006ff697230 */ /* 0x000fe20000004100 */
[----:B------:R-:W-:Y:S01]  /*9d60*/  R2UR UR5, R193 ;  /* 0x00000000c10572ca */ /* 0x000fe200000e0000 */
[--C-:B------:R-:W-:Y:S01]  /*9d70*/  HADD2.F32 R106, -RZ, R5.reuse.H0_H0 ;  /* 0x20000005ff6a7230 */ /* 0x100fe20000004100 */
[----:B------:R-:W-:Y:S01]  /*9d80*/  F2FP.F16.E5M2.UNPACK_B R116, R157 ;  /* 0x0000009dff74723e */ /* 0x000fe200020004ff */
[----:B------:R-:W-:Y:S01]  /*9d90*/  HADD2.F32 R109, -RZ, R5.H1_H1 ;  /* 0x30000005ff6d7230 */ /* 0x000fe20000004100 */
[----:B------:R-:W-:Y:S01]  /*9da0*/  F2FP.F16.E5M2.UNPACK_B R120, R158 ;  /* 0x0000009eff78723e */ /* 0x000fe200020004ff */
[--C-:B------:R-:W-:Y:S01]  /*9db0*/  HADD2.F32 R110, -RZ, R4.reuse.H0_H0 ;  /* 0x20000004ff6e7230 */ /* 0x100fe20000004100 */
[----:B------:R-:W-:Y:S01]  /*9dc0*/  F2FP.F16.E5M2.UNPACK_B R124, R159 ;  /* 0x0000009fff7c723e */ /* 0x000fe200020004ff */
[----:B------:R-:W-:Y:S01]  /*9dd0*/  HADD2.F32 R113, -RZ, R4.H1_H1 ;  /* 0x30000004ff717230 */ /* 0x000fe20000004100 */
[----:B------:R-:W-:Y:S01]  /*9de0*/  F2FP.F16.E5M2.UNPACK_B R128, R160 ;  /* 0x000000a0ff80723e */ /* 0x000fe200020004ff */
[----:B------:R-:W1:Y:S01]  /*9df0*/  LDTM.x64 R4, tmem[UR4+0xc0] ;  /* 0x0000c004000479ee */ /* 0x000e620008340000 */
[--C-:B------:R-:W-:Y:S01]  /*9e00*/  HADD2.F32 R0, -RZ, R2.reuse.H0_H0 ;  /* 0x20000002ff007230 */ /* 0x100fe20000004100 */
[----:B------:R-:W-:Y:S01]  /*9e10*/  NOP ;  /* 0x0000000000007918 */ /* 0x000fe20000000000 */
[----:B------:R-:W-:Y:S01]  /*9e20*/  HADD2.F32 R2, -RZ, R2.H1_H1 ;  /* 0x30000002ff027230 */ /* 0x000fe20000004100 */
[----:B------:R-:W-:Y:S01]  /*9e30*/  UIADD3 UR5, UPT, UPT, UR5, 0xc0, URZ ;  /* 0x000000c005057890 */ /* 0x000fe2000fffe0ff */
[--C-:B------:R-:W-:Y:S01]  /*9e40*/  HADD2.F32 R86, -RZ, R149.reuse.H1_H1 ;  /* 0x30000095ff567230 */ /* 0x100fe20000004100 */
[----:B------:R-:W-:Y:S01]  /*9e50*/  F2FP.F16.E5M2.UNPACK_B R132, R161 ;  /* 0x000000a1ff84723e */ /* 0x000fe200020004ff */
[--C-:B------:R-:W-:Y:S01]  /*9e60*/  HADD2.F32 R114, -RZ, R116.reuse.H0_H0 ;  /* 0x20000074ff727230 */ /* 0x100fe20000004100 */
[----:B------:R-:W-:Y:S01]  /*9e70*/  UPRMT UR5, UR37, 0x654, UR5 ;  /* 0x0000065425057896 */ /* 0x000fe20008000005 */
[----:B------:R-:W-:Y:S01]  /*9e80*/  HADD2.F32 R117, -RZ, R116.H1_H1 ;  /* 0x30000074ff757230 */ /* 0x000fe20000004100 */
[----:B------:R-:W-:Y:S01]  /*9e90*/  F2FP.F16.E5M2.UNPACK_B R136, R162 ;  /* 0x000000a2ff88723e */ /* 0x000fe200020004ff */
[--C-:B------:R-:W-:Y:S01]  /*9ea0*/  HADD2.F32 R118, -RZ, R120.reuse.H0_H0 ;  /* 0x20000078ff767230 */ /* 0x100fe20000004100 */
[----:B------:R-:W-:Y:S01]  /*9eb0*/  F2FP.F16.E5M2.UNPACK_B R152, R152.H1 ;  /* 0x00000098ff98723e */ /* 0x000fe200030004ff */
[----:B------:R-:W-:Y:S01]  /*9ec0*/  HADD2.F32 R121, -RZ, R120.H1_H1 ;  /* 0x30000078ff797230 */ /* 0x000fe20000004100 */
[----:B------:R-:W-:Y:S01]  /*9ed0*/  F2FP.F16.E5M2.UNPACK_B R153, R153.H1 ;  /* 0x00000099ff99723e */ /* 0x000fe200030004ff */
[--C-:B------:R-:W-:Y:S01]  /*9ee0*/  HADD2.F32 R122, -RZ, R124.reuse.H0_H0 ;  /* 0x2000007cff7a7230 */ /* 0x100fe20000004100 */
[----:B------:R-:W-:Y:S01]  /*9ef0*/  F2FP.F16.E5M2.UNPACK_B R154, R154.H1 ;  /* 0x0000009aff9a723e */ /* 0x000fe200030004ff */
[----:B-1----:R-:W-:Y:S01]  /*9f00*/  SYNCS.ARRIVE.TRANS64.RED.A1T0 RZ, [UR5], RZ ;  /* 0x000000ffffff79a7 */ /* 0x002fe20008100405 */
[----:B------:R-:W-:Y:S01]  /*9f10*/  HADD2.F32 R125, -RZ, R124.H1_H1 ;  /* 0x3000007cff7d7230 */ /* 0x000fe20000004100 */
[----:B------:R-:W-:Y:S01]  /*9f20*/  F2FP.F16.E5M2.UNPACK_B R155, R155.H1 ;  /* 0x0000009bff9b723e */ /* 0x000fe200030004ff */
[--C-:B------:R-:W-:Y:S01]  /*9f30*/  HADD2.F32 R126, -RZ, R128.reuse.H0_H0 ;  /* 0x20000080ff7e7230 */ /* 0x100fe20000004100 */
[----:B------:R-:W-:Y:S01]  /*9f40*/  F2FP.F16.E5M2.UNPACK_B R156, R156.H1 ;  /* 0x0000009cff9c723e */ /* 0x000fe200030004ff */
[----:B------:R-:W-:Y:S01]  /*9f50*/  HADD2.F32 R129, -RZ, R128.H1_H1 ;  /* 0x30000080ff817230 */ /* 0x000fe20000004100 */
[----:B------:R-:W-:Y:S01]  /*9f60*/  F2FP.F16.E5M2.UNPACK_B R157, R157.H1 ;  /* 0x0000009dff9d723e */ /* 0x000fe200030004ff */
[C---:B------:R-:W-:Y:S01]  /*9f70*/  FMUL R4, R78.reuse, R4 ;  /* 0x000000044e047220 */ /* 0x040fe20000400000 */
[C---:B------:R-:W-:Y:S01]  /*9f80*/  FMUL R5, R78.reuse, R5 ;  /* 0x000000054e057220 */ /* 0x040fe20000400000 */
[----:B------:R-:W-:Y:S02]  /*9f90*/  HADD2.F32 R3, -RZ, R148.H0_H0 ;  /* 0x20000094ff037230 */ /* 0x000fe40000004100 */
        /* <DEDUP_REMOVED lines=11> */
[----:B------:R-:W-:Y:S02]  /*a050*/  HADD2.F32 R130, -RZ, R132.H0_H0 ;  /* 0x20000084ff827230 */ /* 0x000fe40000004100 */
[C---:B------:R-:W-:Y:S01]  /*a060*/  FMUL R6, R78.reuse, R6 ;  /* 0x000000064e067220 */ /* 0x040fe20000400000 */
[----:B------:R-:W-:Y:S02]  /*a070*/  HADD2.F32 R82, -RZ, R148.H1_H1 ;  /* 0x30000094ff527230 */ /* 0x000fe40000004100 */
[C---:B------:R-:W-:Y:S01]  /*a080*/  FMUL R7, R78.reuse, R7 ;  /* 0x000000074e077220 */ /* 0x040fe20000400000 */
[----:B------:R-:W-:Y:S02]  /*a090*/  HADD2.F32 R85, -RZ, R149.H0_H0 ;  /* 0x20000095ff557230 */ /* 0x000fe40000004100 */
[C---:B------:R-:W-:Y:S01]  /*a0a0*/  FFMA R6, R81.reuse, R3, R6 ;  /* 0x0000000351067223 */ /* 0x040fe20000000006 */
[----:B------:R-:W-:Y:S02]  /*a0b0*/  HADD2.F32 R133, -RZ, R132.H1_H1 ;  /* 0x30000084ff857230 */ /* 0x000fe40000004100 */
[C---:B------:R-:W-:Y:S01]  /*a0c0*/  FFMA R7, R81.reuse, R82, R7 ;  /* 0x0000005251077223 */ /* 0x040fe20000000007 */
[C---:B------:R-:W-:Y:S01]  /*a0d0*/  FFMA R8, R81.reuse, R83, R8 ;  /* 0x0000005351087223 */ /* 0x040fe20000000008 */
[C---:B------:R-:W-:Y:S01]  /*a0e0*/  FFMA R9, R81.reuse, R84, R9 ;  /* 0x0000005451097223 */ /* 0x040fe20000000009 */
[--C-:B------:R-:W-:Y:S02]  /*a0f0*/  HADD2.F32 R82, -RZ, R138.reuse.H0_H0 ;  /* 0x2000008aff527230 */ /* 0x100fe40000004100 */
[C---:B------:R-:W-:Y:S01]  /*a100*/  FMUL R10, R78.reuse, R10 ;  /* 0x0000000a4e0a7220 */ /* 0x040fe20000400000 */
[----:B------:R-:W-:Y:S02]  /*a110*/  HADD2.F32 R83, -RZ, R138.H1_H1 ;  /* 0x3000008aff537230 */ /* 0x000fe40000004100 */
[C---:B------:R-:W-:Y:S01]  /*a120*/  FMUL R11, R78.reuse, R11 ;  /* 0x0000000b4e0b7220 */ /* 0x040fe20000400000 */
[----:B------:R-:W-:Y:S02]  /*a130*/  HADD2.F32 R89, -RZ, R150.H0_H0 ;  /* 0x20000096ff597230 */ /* 0x000fe40000004100 */
[C---:B------:R-:W-:Y:S01]  /*a140*/  FFMA R10, R81.reuse, R85, R10 ;  /* 0x00000055510a7223 */ /* 0x040fe2000000000a */
[--C-:B------:R-:W-:Y:S02]  /*a150*/  HADD2.F32 R134, -RZ, R136.reuse.H0_H0 ;  /* 0x20000088ff867230 */ /* 0x100fe40000004100 */
[C---:B------:R-:W-:Y:S01]  /*a160*/  FFMA R11, R81.reuse, R86, R11 ;  /* 0x00000056510b7223 */ /* 0x040fe2000000000b */
[C---:B------:R-:W-:Y:S01]  /*a170*/  FFMA R12, R81.reuse, R87, R12 ;  /* 0x00000057510c7223 */ /* 0x040fe2000000000c */
[----:B------:R-:W-:Y:S01]  /*a180*/  FFMA R13, R81, R88, R13 ;  /* 0x00000058510d7223 */ /* 0x000fe2000000000d */
[----:B------:R-:W-:Y:S01]  /*a190*/  F2FP.SATFINITE.E5M2.F32.PACK_AB_MERGE_C R86, R7, R6, RZ ;  /* 0x000000060756723e */ /* 0x000fe200048060ff */
[C---:B------:R-:W-:Y:S01]  /*a1a0*/  FMUL R7, R78.reuse, R24 ;  /* 0x000000184e077220 */ /* 0x040fe20000400000 */
[----:B------:R-:W-:Y:S01]  /*a1b0*/  F2FP.SATFINITE.E5M2.F32.PACK_AB_MERGE_C R138, R11, R10, RZ ;  /* 0x0000000a0b8a723e */ /* 0x000fe200048060ff */
[C---:B------:R-:W-:Y:S01]  /*a1c0*/  FMUL R10, R78.reuse, R25 ;  /* 0x000000194e0a7220 */ /* 0x040fe20000400000 */
[C---:B------:R-:W-:Y:S01]  /*a1d0*/  FMUL R25, R78.reuse, R32 ;  /* 0x000000204e197220 */ /* 0x040fe20000400000 */
[----:B------:R-:W-:Y:S02]  /*a1e0*/  HADD2.F32 R137, -RZ, R136.H1_H1 ;  /* 0x30000088ff897230 */ /* 0x000fe40000004100 */
[C---:B------:R-:W-:Y:S01]  /*a1f0*/  FMUL R14, R78.reuse, R14 ;  /* 0x0000000e4e0e7220 */ /* 0x040fe20000400000 */
[----:B------:R-:W-:Y:S02]  /*a200*/  HADD2.F32 R90, -RZ, R150.H1_H1 ;  /* 0x30000096ff5a7230 */ /* 0x000fe40000004100 */
[C---:B------:R-:W-:Y:S01]  /*a210*/  FMUL R15, R78.reuse, R15 ;  /* 0x0000000f4e0f7220 */ /* 0x040fe20000400000 */
[--C-:B------:R-:W-:Y:S02]  /*a220*/  HADD2.F32 R93, -RZ, R151.reuse.H0_H0 ;  /* 0x20000097ff5d7230 */ /* 0x100fe40000004100 */
[C---:B------:R-:W-:Y:S01]  /*a230*/  FFMA R14, R81.reuse, R89, R14 ;  /* 0x00000059510e7223 */ /* 0x040fe2000000000e */
[----:B------:R-:W-:Y:S02]  /*a240*/  HADD2.F32 R94, -RZ, R151.H1_H1 ;  /* 0x30000097ff5e7230 */ /* 0x000fe40000004100 */
[C---:B------:R-:W-:Y:S01]  /*a250*/  FFMA R15, R81.reuse, R90, R15 ;  /* 0x0000005a510f7223 */ /* 0x040fe2000000000f */
[C---:B------:R-:W-:Y:S01]  /*a260*/  FFMA R16, R81.reuse, R91, R16 ;  /* 0x0000005b51107223 */ /* 0x040fe20000000010 */
[----:B------:R-:W-:Y:S01]  /*a270*/  FFMA R17, R81, R92, R17 ;  /* 0x0000005c51117223 */ /* 0x000fe20000000011 */
[C---:B------:R-:W-:Y:S01]  /*a280*/  FMUL R18, R78.reuse, R18 ;  /* 0x000000124e127220 */ /* 0x040fe20000400000 */
[C---:B------:R-:W-:Y:S01]  /*a290*/  FMUL R19, R78.reuse, R19 ;  /* 0x000000134e137220 */ /* 0x040fe20000400000 */
[--C-:B------:R-:W-:Y:S01]  /*a2a0*/  HADD2.F32 R96, -RZ, R152.reuse.H0_H0 ;  /* 0x20000098ff607230 */ /* 0x100fe20000004100 */
[----:B------:R-:W-:Y:S01]  /*a2b0*/  F2FP.SATFINITE.E5M2.F32.PACK_AB_MERGE_C R14, R15, R14, RZ ;  /* 0x0000000e0f0e723e */ /* 0x000fe200048060ff */
[C---:B------:R-:W-:Y:S01]  /*a2c0*/  FFMA R18, R81.reuse, R93, R18 ;  /* 0x0000005d51127223 */ /* 0x040fe20000000012 */
[C---:B------:R-:W-:Y:S01]  /*a2d0*/  FFMA R19, R81.reuse, R94, R19 ;  /* 0x0000005e51137223 */ /* 0x040fe20000000013 */
[C---:B------:R-:W-:Y:S01]  /*a2e0*/  FFMA R0, R81.reuse, R95, R0 ;  /* 0x0000005f51007223 */ /* 0x040fe20000000000 */
[----:B------:R-:W-:Y:S01]  /*a2f0*/  FFMA R2, R81, R97, R2 ;  /* 0x0000006151027223 */ /* 0x000fe20000000002 */
[----:B------:R-:W-:Y:S02]  /*a300*/  HADD2.F32 R99, -RZ, R152.H1_H1 ;  /* 0x30000098ff637230 */ /* 0x000fe40000004100 */
[C---:B------:R-:W-:Y:S01]  /*a310*/  FMUL R3, R78.reuse, R22 ;  /* 0x000000164e037220 */ /* 0x040fe20000400000 */
[----:B------:R-:W-:Y:S01]  /*a320*/  F2FP.SATFINITE.E5M2.F32.PACK_AB_MERGE_C R18, R19, R18, RZ ;  /* 0x000000121312723e */ /* 0x000fe200048060ff */
[C---:B------:R-:W-:Y:S01]  /*a330*/  FMUL R22, R78.reuse, R29 ;  /* 0x0000001d4e167220 */ /* 0x040fe20000400000 */
[C---:B------:R-:W-:Y:S01]  /*a340*/  FMUL R29, R78.reuse, R36 ;  /* 0x000000244e1d7220 */ /* 0x040fe20000400000 */
[C---:B------:R-:W-:Y:S01]  /*a350*/  FFMA R3, R81.reuse, R96, R3 ;  /* 0x0000006051037223 */ /* 0x040fe20000000003 */
[C---:B------:R-:W-:Y:S01]  /*a360*/  FMUL R6, R78.reuse, R23 ;  /* 0x000000174e067220 */ /* 0x040fe20000400000 */
[--C-:B------:R-:W-:Y:S02]  /*a370*/  HADD2.F32 R100, -RZ, R153.reuse.H0_H0 ;  /* 0x20000099ff647230 */ /* 0x100fe40000004100 */
[C---:B------:R-:W-:Y:S01]  /*a380*/  FMUL R11, R78.reuse, R26 ;  /* 0x0000001a4e0b7220 */ /* 0x040fe20000400000 */
[----:B------:R-:W-:Y:S02]  /*a390*/  HADD2.F32 R103, -RZ, R153.H1_H1 ;  /* 0x30000099ff677230 */ /* 0x000fe40000004100 */
[C---:B------:R-:W-:Y:S01]  /*a3a0*/  FFMA R6, R81.reuse, R99, R6 ;  /* 0x0000006351067223 */ /* 0x040fe20000000006 */
[C---:B------:R-:W-:Y:S01]  /*a3b0*/  FFMA R7, R81.reuse, R98, R7 ;  /* 0x0000006251077223 */ /* 0x040fe20000000007 */
[C---:B------:R-:W-:Y:S01]  /*a3c0*/  FFMA R10, R81.reuse, R101, R10 ;  /* 0x00000065510a7223 */ /* 0x040fe2000000000a */
[C---:B------:R-:W-:Y:S01]  /*a3d0*/  FFMA R11, R81.reuse, R100, R11 ;  /* 0x00000064510b7223 */ /* 0x040fe2000000000b */
[----:B------:R-:W-:Y:S01]  /*a3e0*/  FMUL R26, R78, R33 ;  /* 0x000000214e1a7220 */ /* 0x000fe20000400000 */
[----:B------:R-:W-:Y:S01]  /*a3f0*/  F2FP.SATFINITE.E5M2.F32.PACK_AB_MERGE_C R3, R6, R3, RZ ;  /* 0x000000030603723e */ /* 0x000fe200048060ff */
[C---:B------:R-:W-:Y:S01]  /*a400*/  FMUL R33, R78.reuse, R40 ;  /* 0x000000284e217220 */ /* 0x040fe20000400000 */
        /* <DEDUP_REMOVED lines=8> */
[C---:B------:R-:W-:Y:S01]  /*a490*/  FMUL R30, R78.reuse, R37 ;  /* 0x000000254e1e7220 */ /* 0x040fe20000400000 */
[C---:B------:R-:W-:Y:S01]  /*a4a0*/  FMUL R37, R78.reuse, R44 ;  /* 0x0000002c4e257220 */ /* 0x040fe20000400000 */
[C---:B------:R-:W-:Y:S01]  /*a4b0*/  FMUL R24, R78.reuse, R31 ;  /* 0x0000001f4e187220 */ /* 0x040fe20000400000 */
[----:B------:R-:W-:Y:S01]  /*a4c0*/  F2FP.F16.E5M2.UNPACK_B R158, R158.H1 ;  /* 0x0000009eff9e723e */ /* 0x000fe200030004ff */
[--C-:B------:R-:W-:Y:S02]  /*a4d0*/  HADD2.F32 R108, -RZ, R155.reuse.H0_H0 ;  /* 0x2000009bff6c7230 */ /* 0x100fe40000004100 */
[----:B------:R-:W-:Y:S01]  /*a4e0*/  FMUL R27, R78, R34 ;  /* 0x000000224e1b7220 */ /* 0x000fe20000400000 */
[----:B------:R-:W-:Y:S02]  /*a4f0*/  HADD2.F32 R111, -RZ, R155.H1_H1 ;  /* 0x3000009bff6f7230 */ /* 0x000fe40000004100 */
[C---:B------:R-:W-:Y:S01]  /*a500*/  FFMA R24, R81.reuse, R107, R24 ;  /* 0x0000006b51187223 */ /* 0x040fe20000000018 */
[----:B------:R-:W-:Y:S01]  /*a510*/  F2FP.F16.E5M2.UNPACK_B R159, R159.H1 ;  /* 0x0000009fff9f723e */ /* 0x000fe200030004ff */
[C---:B------:R-:W-:Y:S01]  /*a520*/  FFMA R25, R81.reuse, R106, R25 ;  /* 0x0000006a51197223 */ /* 0x040fe20000000019 */
[C---:B------:R-:W-:Y:S01]  /*a530*/  FFMA R26, R81.reuse, R109, R26 ;  /* 0x0000006d511a7223 */ /* 0x040fe2000000001a */
[----:B------:R-:W-:Y:S01]  /*a540*/  F2FP.F16.E5M2.UNPACK_B R160, R160.H1 ;  /* 0x000000a0ffa0723e */ /* 0x000fe200030004ff */
[C---:B------:R-:W-:Y:S01]  /*a550*/  FFMA R27, R81.reuse, R108, R27 ;  /* 0x0000006c511b7223 */ /* 0x040fe2000000001b */
[----:B------:R-:W-:Y:S01]  /*a560*/  F2FP.SATFINITE.E5M2.F32.PACK_AB_MERGE_C R6, R24, R23, RZ ;  /* 0x000000171806723e */ /* 0x000fe200048060ff */
[C---:B------:R-:W-:Y:S01]  /*a570*/  FMUL R34, R78.reuse, R41 ;  /* 0x000000294e227220 */ /* 0x040fe20000400000 */
[C---:B------:R-:W-:Y:S01]  /*a580*/  FMUL R41, R78.reuse, R48 ;  /* 0x000000304e297220 */ /* 0x040fe20000400000 */
[----:B------:R-:W-:Y:S01]  /*a590*/  FMUL R28, R78, R35 ;  /* 0x000000234e1c7220 */ /* 0x000fe20000400000 */
[----:B------:R-:W-:Y:S01]  /*a5a0*/  F2FP.F16.E5M2.UNPACK_B R161, R161.H1 ;  /* 0x000000a1ffa1723e */ /* 0x000fe200030004ff */
[--C-:B------:R-:W-:Y:S01]  /*a5b0*/  HADD2.F32 R112, -RZ, R156.reuse.H0_H0 ;  /* 0x2000009cff707230 */ /* 0x100fe20000004100 */
[----:B------:R-:W-:Y:S01]  /*a5c0*/  F2FP.SATFINITE.E5M2.F32.PACK_AB_MERGE_C R6, R22, R21, R6 ;  /* 0x000000151606723e */ /* 0x000fe20004806006 */
[C---:B------:R-:W-:Y:S01]  /*a5d0*/  FFMA R28, R81.reuse, R111, R28 ;  /* 0x0000006f511c7223 */ /* 0x040fe2000000001c */
[C---:B------:R-:W-:Y:S01]  /*a5e0*/  FFMA R29, R81.reuse, R110, R29 ;  /* 0x0000006e511d7223 */ /* 0x040fe2000000001d */
[C---:B------:R-:W-:Y:S01]  /*a5f0*/  FFMA R30, R81.reuse, R113, R30 ;  /* 0x00000071511e7223 */ /* 0x040fe2000000001e */
[----:B------:R-:W-:Y:S02]  /*a600*/  HADD2.F32 R115, -RZ, R156.H1_H1 ;  /* 0x3000009cff737230 */ /* 0x000fe40000004100 */
[C---:B------:R-:W-:Y:S01]  /*a610*/  FMUL R31, R78.reuse, R38 ;  /* 0x000000264e1f7220 */ /* 0x040fe20000400000 */
[----:B------:R-:W-:Y:S01]  /*a620*/  F2FP.F16.E5M2.UNPACK_B R162, R162.H1 ;  /* 0x000000a2ffa2723e */ /* 0x000fe200030004ff */
[C---:B------:R-:W-:Y:S01]  /*a630*/  FMUL R38, R78.reuse, R45 ;  /* 0x0000002d4e267220 */ /* 0x040fe20000400000 */
[C---:B------:R-:W-:Y:S01]  /*a640*/  FMUL R45, R78.reuse, R52 ;  /* 0x000000344e2d7220 */ /* 0x040fe20000400000 */
[----:B------:R-:W-:Y:S01]  /*a650*/  F2FP.F16.E5M2.UNPACK_B R163, R163.H1 ;  /* 0x000000a3ffa3723e */ /* 0x000fe200030004ff */
[----:B------:R-:W-:Y:S01]  /*a660*/  FFMA R31, R81, R112, R31 ;  /* 0x00000070511f7223 */ /* 0x000fe2000000001f */
[----:B------:R-:W-:Y:S01]  /*a670*/  FMUL R52, R78, R59 ;  /* 0x0000003b4e347220 */ /* 0x000fe20000400000 */
[----:B------:R-:W-:Y:S01]  /*a680*/  IADD3 R76, PT, PT, R76, 0x1, RZ ;  /* 0x000000014c4c7810 */ /* 0x000fe20007ffe0ff */
[C---:B------:R-:W-:Y:S01]  /*a690*/  FMUL R59, R78.reuse, R66 ;  /* 0x000000424e3b7220 */ /* 0x040fe20000400000 */
[----:B------:R-:W-:Y:S01]  /*a6a0*/  F2FP.SATFINITE.E5M2.F32.PACK_AB_MERGE_C R66, R13, R12, R14 ;  /* 0x0000000c0d42723e */ /* 0x000fe2000480600e */
[C---:B------:R-:W-:Y:S01]  /*a6b0*/  FMUL R32, R78.reuse, R39 ;  /* 0x000000274e207220 */ /* 0x040fe20000400000 */
[--C-:B------:R-:W-:Y:S02]  /*a6c0*/  HADD2.F32 R116, -RZ, R157.reuse.H0_H0 ;  /* 0x2000009dff747230 */ /* 0x100fe40000004100 */
[C---:B------:R-:W-:Y:S01]  /*a6d0*/  FMUL R35, R78.reuse, R42 ;  /* 0x0000002a4e237220 */ /* 0x040fe20000400000 */
[----:B------:R-:W-:Y:S02]  /*a6e0*/  HADD2.F32 R119, -RZ, R157.H1_H1 ;  /* 0x3000009dff777230 */ /* 0x000fe40000004100 */
[C---:B------:R-:W-:Y:S01]  /*a6f0*/  FFMA R32, R81.reuse, R115, R32 ;  /* 0x0000007351207223 */ /* 0x040fe20000000020 */
[----:B------:R-:W-:Y:S01]  /*a700*/  FMUL R36, R78, R43 ;  /* 0x0000002b4e247220 */ /* 0x000fe20000400000 */
[C---:B------:R-:W-:Y:S01]  /*a710*/  FFMA R33, R81.reuse, R114, R33 ;  /* 0x0000007251217223 */ /* 0x040fe20000000021 */
[C---:B------:R-:W-:Y:S01]  /*a720*/  FFMA R34, R81.reuse, R117, R34 ;  /* 0x0000007551227223 */ /* 0x040fe20000000022 */
[--C-:B------:R-:W-:Y:S01]  /*a730*/  HADD2.F32 R120, -RZ, R158.reuse.H0_H0 ;  /* 0x2000009eff787230 */ /* 0x100fe20000004100 */
[----:B------:R-:W-:Y:S01]  /*a740*/  F2FP.SATFINITE.E5M2.F32.PACK_AB_MERGE_C R32, R32, R31, RZ ;  /* 0x0000001f2020723e */ /* 0x000fe200048060ff */
[C---:B------:R-:W-:Y:S01]  /*a750*/  FFMA R35, R81.reuse, R116, R35 ;  /* 0x0000007451237223 */ /* 0x040fe20000000023 */
[----:B------:R-:W-:Y:S02]  /*a760*/  HADD2.F32 R123, -RZ, R158.H1_H1 ;  /* 0x3000009eff7b7230 */ /* 0x000fe40000004100 */
[----:B------:R-:W-:Y:S01]  /*a770*/  FMUL R39, R78, R46 ;  /* 0x0000002e4e277220 */ /* 0x000fe20000400000 */
[----:B------:R-:W-:Y:S01]  /*a780*/  F2FP.SATFINITE.E5M2.F32.PACK_AB_MERGE_C R32, R30, R29, R32 ;  /* 0x0000001d1e20723e */ /* 0x000fe20004806020 */
[C---:B------:R-:W-:Y:S01]  /*a790*/  FFMA R36, R81.reuse, R119, R36 ;  /* 0x0000007751247223 */ /* 0x040fe20000000024 */
[C---:B------:R-:W-:Y:S01]  /*a7a0*/  FMUL R40, R78.reuse, R47 ;  /* 0x0000002f4e287220 */ /* 0x040fe20000400000 */
[C---:B------:R-:W-:Y:S01]  /*a7b0*/  FFMA R37, R81.reuse, R118, R37 ;  /* 0x0000007651257223 */ /* 0x040fe20000000025 */
[C---:B------:R-:W-:Y:S01]  /*a7c0*/  FFMA R38, R81.reuse, R121, R38 ;  /* 0x0000007951267223 */ /* 0x040fe20000000026 */
[C---:B------:R-:W-:Y:S01]  /*a7d0*/  FMUL R42, R78.reuse, R49 ;  /* 0x000000314e2a7220 */ /* 0x040fe20000400000 */
        /* <DEDUP_REMOVED lines=8> */
[C---:B------:R-:W-:Y:S01]  /*a860*/  FMUL R57, R78.reuse, R64 ;  /* 0x000000404e397220 */ /* 0x040fe20000400000 */
[----:B------:R-:W-:Y:S01]  /*a870*/  FFMA R42, R81, R125, R42 ;  /* 0x0000007d512a7223 */ /* 0x000fe2000000002a */
[C---:B------:R-:W-:Y:S01]  /*a880*/  FMUL R46, R78.reuse, R53 ;  /* 0x000000354e2e7220 */ /* 0x040fe20000400000 */
[--C-:B------:R-:W-:Y:S01]  /*a890*/  HADD2.F32 R128, -RZ, R160.reuse.H0_H0 ;  /* 0x200000a0ff807230 */ /* 0x100fe20000004100 */
[----:B------:R-:W-:Y:S01]  /*a8a0*/  F2FP.SATFINITE.E5M2.F32.PACK_AB_MERGE_C R64, R5, R4, R86 ;  /* 0x000000040540723e */ /* 0x000fe20004806056 */
[C---:B------:R-:W-:Y:S01]  /*a8b0*/  FMUL R51, R78.reuse, R58 ;  /* 0x0000003a4e337220 */ /* 0x040fe20000400000 */
[C---:B------:R-:W-:Y:S01]  /*a8c0*/  FMUL R53, R78.reuse, R60 ;  /* 0x0000003c4e357220 */ /* 0x040fe20000400000 */
[C---:B------:R-:W-:Y:S01]  /*a8d0*/  FFMA R43, R81.reuse, R124, R43 ;  /* 0x0000007c512b7223 */ /* 0x040fe2000000002b */
[----:B------:R-:W-:Y:S02]  /*a8e0*/  HADD2.F32 R131, -RZ, R160.H1_H1 ;  /* 0x300000a0ff837230 */ /* 0x000fe40000004100 */
[C---:B------:R-:W-:Y:S01]  /*a8f0*/  FMUL R47, R78.reuse, R54 ;  /* 0x000000364e2f7220 */ /* 0x040fe20000400000 */
[C---:B------:R-:W-:Y:S01]  /*a900*/  FMUL R58, R78.reuse, R65 ;  /* 0x000000414e3a7220 */ /* 0x040fe20000400000 */
[----:B------:R-:W-:Y:S01]  /*a910*/  FMUL R60, R78, R67 ;  /* 0x000000434e3c7220 */ /* 0x000fe20000400000 */
[----:B------:R-:W-:Y:S01]  /*a920*/  F2FP.SATFINITE.E5M2.F32.PACK_AB_MERGE_C R5, R20, R11, RZ ;  /* 0x0000000b1405723e */ /* 0x000fe200048060ff */
[----:B------:R-:W-:Y:S01]  /*a930*/  FFMA R44, R81, R127, R44 ;  /* 0x0000007f512c7223 */ /* 0x000fe2000000002c */
[C---:B------:R-:W-:Y:S01]  /*a940*/  FMUL R48, R78.reuse, R55 ;  /* 0x000000374e307220 */ /* 0x040fe20000400000 */
[----:B------:R-:W-:Y:S01]  /*a950*/  F2FP.SATFINITE.E5M2.F32.PACK_AB_MERGE_C R65, R9, R8, R138 ;  /* 0x000000080941723e */ /* 0x000fe2000480608a */
[----:B------:R-:W-:Y:S01]  /*a960*/  FFMA R45, R81, R126, R45 ;  /* 0x0000007e512d7223 */ /* 0x000fe2000000002d */
[----:B------:R-:W-:Y:S01]  /*a970*/  F2FP.SATFINITE.E5M2.F32.PACK_AB_MERGE_C R67, R17, R16, R18 ;  /* 0x000000101143723e */ /* 0x000fe20004806012 */
[----:B------:R-:W-:Y:S01]  /*a980*/  FMUL R49, R78, R56 ;  /* 0x000000384e317220 */ /* 0x000fe20000400000 */
[C---:B------:R-:W-:Y:S01]  /*a990*/  FFMA R46, R81.reuse, R129, R46 ;  /* 0x00000081512e7223 */ /* 0x040fe2000000002e */
[--C-:B------:R-:W-:Y:S02]  /*a9a0*/  HADD2.F32 R132, -RZ, R161.reuse.H0_H0 ;  /* 0x200000a1ff847230 */ /* 0x100fe40000004100 */
[C---:B------:R-:W-:Y:S01]  /*a9b0*/  FFMA R47, R81.reuse, R128, R47 ;  /* 0x00000080512f7223 */ /* 0x040fe2000000002f */
[----:B------:R1:W-:Y:S01]  /*a9c0*/  STS.128 [R172+UR49+0xa200], R64 ;  /* 0x00a20040ac007988 */ /* 0x0003e20008000c31 */
[----:B------:R-:W-:Y:S01]  /*a9d0*/  HADD2.F32 R135, -RZ, R161.H1_H1 ;  /* 0x300000a1ff877230 */ /* 0x000fe20000004100 */
[----:B------:R-:W-:Y:S01]  /*a9e0*/  F2FP.SATFINITE.E5M2.F32.PACK_AB_MERGE_C R5, R10, R7, R5 ;  /* 0x000000070a05723e */ /* 0x000fe20004806005 */
[C---:B------:R-:W-:Y:S01]  /*a9f0*/  FFMA R48, R81.reuse, R131, R48 ;  /* 0x0000008351307223 */ /* 0x040fe20000000030 */
[----:B------:R-:W-:Y:S01]  /*aa00*/  F2FP.SATFINITE.E5M2.F32.PACK_AB_MERGE_C R7, R28, R27, RZ ;  /* 0x0000001b1c07723e */ /* 0x000fe200048060ff */
        /* <DEDUP_REMOVED lines=8> */
[----:B------:R-:W-:Y:S01]  /*aa90*/  FMUL R56, R78, R63 ;  /* 0x0000003f4e387220 */ /* 0x000fe20000400000 */
[----:B------:R-:W-:Y:S01]  /*aaa0*/  F2FP.SATFINITE.E5M2.F32.PACK_AB_MERGE_C R4, R2, R0, R3 ;  /* 0x000000000204723e */ /* 0x000fe20004806003 */
[C---:B------:R-:W-:Y:S01]  /*aab0*/  FFMA R53, R81.reuse, R134, R53 ;  /* 0x0000008651357223 */ /* 0x040fe20000000035 */
[----:B------:R-:W-:Y:S01]  /*aac0*/  F2FP.SATFINITE.E5M2.F32.PACK_AB_MERGE_C R7, R26, R25, R7 ;  /* 0x000000191a07723e */ /* 0x000fe20004806007 */
[C---:B------:R-:W-:Y:S01]  /*aad0*/  FFMA R54, R81.reuse, R137, R54 ;  /* 0x0000008951367223 */ /* 0x040fe20000000036 */
[--C-:B------:R-:W-:Y:S02]  /*aae0*/  HADD2.F32 R84, -RZ, R163.reuse.H0_H0 ;  /* 0x200000a3ff547230 */ /* 0x100fe40000004100 */
[C---:B------:R-:W-:Y:S01]  /*aaf0*/  FFMA R55, R81.reuse, R136, R55 ;  /* 0x0000008851377223 */ /* 0x040fe20000000037 */
[----:B------:R-:W-:Y:S01]  /*ab00*/  HADD2.F32 R85, -RZ, R163.H1_H1 ;  /* 0x300000a3ff557230 */ /* 0x000fe20000004100 */
[----:B------:R1:W-:Y:S01]  /*ab10*/  STS.128 [R192+0xa010], R4 ;  /* 0x00a01004c0007388 */ /* 0x0003e20000000c00 */
[----:B------:R-:W-:Y:S01]  /*ab20*/  F2FP.SATFINITE.E5M2.F32.PACK_AB_MERGE_C R35, R36, R35, RZ ;  /* 0x000000232423723e */ /* 0x000fe200048060ff */
[C---:B------:R-:W-:Y:S01]  /*ab30*/  FFMA R56, R81.reuse, R139, R56 ;  /* 0x0000008b51387223 */ /* 0x040fe20000000038 */
[----:B------:R-:W-:Y:S01]  /*ab40*/  F2FP.SATFINITE.E5M2.F32.PACK_AB_MERGE_C R39, R40, R39, RZ ;  /* 0x000000272827723e */ /* 0x000fe200048060ff */
[C---:B------:R-:W-:Y:S01]  /*ab50*/  FFMA R57, R81.reuse, R82, R57 ;  /* 0x0000005251397223 */ /* 0x040fe20000000039 */
[----:B------:R-:W-:Y:S01]  /*ab60*/  F2FP.SATFINITE.E5M2.F32.PACK_AB_MERGE_C R43, R44, R43, RZ ;  /* 0x0000002b2c2b723e */ /* 0x000fe200048060ff */
[C---:B------:R-:W-:Y:S01]  /*ab70*/  FFMA R58, R81.reuse, R83, R58 ;  /* 0x00000053513a7223 */ /* 0x040fe2000000003a */
[C---:B------:R-:W-:Y:S01]  /*ab80*/  FFMA R59, R81.reuse, R84, R59 ;  /* 0x00000054513b7223 */ /* 0x040fe2000000003b */
[----:B------:R-:W-:Y:S01]  /*ab90*/  F2FP.SATFINITE.E5M2.F32.PACK_AB_MERGE_C R33, R34, R33, R35 ;  /* 0x000000212221723e */ /* 0x000fe20004806023 */
        /* <DEDUP_REMOVED lines=11> */
[----:B------:R-:W-:Y:S05]  /*ac50*/  F2FP.SATFINITE.E5M2.F32.PACK_AB_MERGE_C R51, R58, R57, R59 ;  /* 0x000000393a33723e */ /* 0x000fea000480603b */
        /* <DEDUP_REMOVED lines=18> */
.L_x_124:
[----:B------:R-:W-:Y:S05]  /*ad80*/  BSYNC.RECONVERGENT B0 ;  /* 0x0000000000007941 */ /* 0x000fea0003800200 */
.L_x_123:
[----:B------:R-:W-:Y:S01]  /*ad90*/  BAR.SYNC.DEFER_BLOCKING 0x1, 0x80 ;  /* 0x0042000000007b1d */ /* 0x000fe20000010000 */
[----:B------:R-:W-:Y:S01]  /*ada0*/  ISETP.NE.AND P2, PT, R190, RZ, PT ;  /* 0x000000ffbe00720c */ /* 0x000fe20003f45270 */
[----:B------:R-:W-:Y:S01]  /*adb0*/  IMAD.IADD R20, R75, 0x1, R147 ;  /* 0x000000014b147824 */ /* 0x000fe200078e0293 */
[----:B------:R-:W-:Y:S01]  /*adc0*/  ISETP.NE.AND P0, PT, R191, 0x2, PT ;  /* 0x00000002bf00780c */ /* 0x000fe20003f05270 */
[----:B------:R-:W-:Y:S01]  /*add0*/  IMAD.IADD R21, R77, 0x1, R170 ;  /* 0x000000014d157824 */ /* 0x000fe200078e02aa */
[----:B------:R-:W-:Y:S02]  /*ade0*/  ISETP.NE.AND P1, PT, R76, 0x2, PT ;  /* 0x000000024c00780c */ /* 0x000fe40003f25270 */
[----:B------:R-:W-:Y:S02]  /*adf0*/  SEL R3, RZ, 0x1, P0 ;  /* 0x00000001ff037807 */ /* 0x000fe40000000000 */
[----:B------:R-:W-:Y:S02]  /*ae00*/  SEL R0, RZ, 0x1, P1 ;  /* 0x00000001ff007807 */ /* 0x000fe40000800000 */
[----:B------:R-:W-:Y:S02]  /*ae10*/  LOP3.LUT R182, R182, R3, RZ, 0x3c, !PT ;  /* 0x00000003b6b67212 */ /* 0x000fe400078e3cff */
[----:B------:R-:W-:Y:S02]  /*ae20*/  LOP3.LUT R183, R183, R0, RZ, 0x3c, !PT ;  /* 0x00000000b7b77212 */ /* 0x000fe400078e3cff */
[----:B------:R-:W-:Y:S02]  /*ae30*/  @P2 R2UR UR36, R179 ;  /* 0x00000000b32422ca */ /* 0x000fe400000e0000 */
[----:B------:R-:W-:Y:S02]  /*ae40*/  SEL R191, R191, RZ, P0 ;  /* 0x000000ffbfbf7207 */ /* 0x000fe40000000000 */
[----:B------:R-:W-:Y:S01]  /*ae50*/  SEL R76, R76, RZ, P1 ;  /* 0x000000ff4c4c7207 */ /* 0x000fe20000800000 */
[----:B------:R-:W-:Y:S10]  /*ae60*/  @P2 BRA `(.L_x_125) ;  /* 0xffffff9800d82947 */ /* 0x000ff4000383ffff */
[----:B------:R-:W-:Y:S05]  /*ae70*/  EXIT ;  /* 0x000000000000794d */ /* 0x000fea0003800000 */
.L_x_19:
[----:B--2---:R2:W1:Y:S02]  /*ae80*/  SYNCS.PHASECHK.TRANS64.TRYWAIT P0, [R3+URZ+0xe0], R2 ;  /* 0x0000e002030075a7 */ /* 0x00446400080011ff */
[----:B-1----:R-:W-:Y:S05]  /*ae90*/  @!P0 NANOSLEEP.SYNCS 0x989680 ;  /* 0x009896800000895d */ /* 0x002fea0003900000 */
[----:B------:R-:W1:Y:S02]  /*aea0*/  @!P0 SYNCS.PHASECHK.TRANS64 P0, [R3+URZ+0xe0], R2 ;  /* 0x0000e002030085a7 */ /* 0x000e6400080010ff */
[----:B-1----:R-:W-:Y:S05]  /*aeb0*/  @!P0 BRA `(.L_x_19) ;  /* 0xfffffffc00f08947 */ /* 0x002fea000383ffff */
[----:B------:R-:W-:Y:S05]  /*aec0*/  BRA `(.L_x_126) ;  /* 0xffffff6400b47947 */ /* 0x000fea000383ffff */
.L_x_22:
[----:B-1----:R-:W-:-:S07]  /*aed0*/  MOV R2, UR33 ;  /* 0x0000002100027c02 */ /* 0x002fce0008000f00 */
.L_x_127:
[----:B-1----:R1:W2:Y:S02]  /*aee0*/  SYNCS.PHASECHK.TRANS64.TRYWAIT P0, [R2+URZ+0x20], R5 ;  /* 0x00002005020075a7 */ /* 0x0022a400080011ff */
[----:B--2---:R-:W-:Y:S05]  /*aef0*/  @!P0 NANOSLEEP.SYNCS 0x989680 ;  /* 0x009896800000895d */ /* 0x004fea0003900000 */
[----:B------:R-:W2:Y:S02]  /*af00*/  @!P0 SYNCS.PHASECHK.TRANS64 P0, [R2+URZ+0x20], R5 ;  /* 0x00002005020085a7 */ /* 0x000ea400080010ff */
[----:B--2---:R-:W-:Y:S05]  /*af10*/  @!P0 BRA `(.L_x_127) ;  /* 0xfffffffc00f08947 */ /* 0x004fea000383ffff */
[----:B------:R-:W-:Y:S05]  /*af20*/  BRA `(.L_x_21) ;  /* 0xffffff6800047947 */ /* 0x000fea000383ffff */
.L_x_28:
[----:B-1----:R-:W-:-:S07]  /*af30*/  MOV R2, UR17 ;  /* 0x0000001100027c02 */ /* 0x002fce0008000f00 */
.L_x_128:
[----:B-1----:R1:W2:Y:S02]  /*af40*/  SYNCS.PHASECHK.TRANS64.TRYWAIT P0, [R2+URZ+0x20], R5 ;  /* 0x00002005020075a7 */ /* 0x0022a400080011ff */
[----:B--2---:R-:W-:Y:S05]  /*af50*/  @!P0 NANOSLEEP.SYNCS 0x989680 ;  /* 0x009896800000895d */ /* 0x004fea0003900000 */
[----:B------:R-:W2:Y:S02]  /*af60*/  @!P0 SYNCS.PHASECHK.TRANS64 P0, [R2+URZ+0x20], R5 ;  /* 0x00002005020085a7 */ /* 0x000ea400080010ff */
[----:B--2---:R-:W-:Y:S05]  /*af70*/  @!P0 BRA `(.L_x_128) ;  /* 0xfffffffc00f08947 */ /* 0x004fea000383ffff */
[----:B------:R-:W-:Y:S05]  /*af80*/  BRA `(.L_x_27) ;  /* 0xffffff6800ac7947 */ /* 0x000fea000383ffff */
.L_x_32:
[----:B-1----:R1:W2:Y:S02]  /*af90*/  SYNCS.PHASECHK.TRANS64.TRYWAIT P0, [R2+URZ+0x90], R3 ;  /* 0x00009003020075a7 */ /* 0x0022a400080011ff */
[----:B--2---:R-:W-:Y:S05]  /*afa0*/  @!P0 NANOSLEEP.SYNCS 0x989680 ;  /* 0x009896800000895d */ /* 0x004fea0003900000 */
[----:B------:R-:W2:Y:S02]  /*afb0*/  @!P0 SYNCS.PHASECHK.TRANS64 P0, [R2+URZ+0x90], R3 ;  /* 0x00009003020085a7 */ /* 0x000ea400080010ff */
[----:B--2---:R-:W-:Y:S05]  /*afc0*/  @!P0 BRA `(.L_x_32) ;  /* 0xfffffffc00f08947 */ /* 0x004fea000383ffff */
[----:B------:R-:W-:Y:S05]  /*afd0*/  BRA `(.L_x_129) ;  /* 0xffffff6c003c7947 */ /* 0x000fea000383ffff */
.L_x_36:
[----:B----4-:R-:W-:-:S07]  /*afe0*/  MOV R0, UR5 ;  /* 0x0000000500007c02 */ /* 0x010fce0008000f00 */
.L_x_130:
[----:B-1----:R1:W2:Y:S02]  /*aff0*/  SYNCS.PHASECHK.TRANS64.TRYWAIT P0, [R0+URZ], R3 ;  /* 0x00000003000075a7 */ /* 0x0022a400080011ff */
[----:B--2---:R-:W-:Y:S05]  /*b000*/  @!P0 NANOSLEEP.SYNCS 0x989680 ;  /* 0x009896800000895d */ /* 0x004fea0003900000 */
[----:B------:R-:W2:Y:S02]  /*b010*/  @!P0 SYNCS.PHASECHK.TRANS64 P0, [R0+URZ], R3 ;  /* 0x00000003000085a7 */ /* 0x000ea400080010ff */
[----:B--2---:R-:W-:Y:S05]  /*b020*/  @!P0 BRA `(.L_x_130) ;  /* 0xfffffffc00f08947 */ /* 0x004fea000383ffff */
[----:B------:R-:W-:Y:S05]  /*b030*/  BRA `(.L_x_131) ;  /* 0xffffff7000ac7947 */ /* 0x000fea000383ffff */
.L_x_37:
[----:B----4-:R-:W-:-:S07]  /*b040*/  MOV R0, UR5 ;  /* 0x0000000500007c02 */ /* 0x010fce0008000f00 */
.L_x_132:
[----:B-1----:R1:W2:Y:S02]  /*b050*/  SYNCS.PHASECHK.TRANS64.TRYWAIT P0, [R0+URZ], R3 ;  /* 0x00000003000075a7 */ /* 0x0022a400080011ff */
[----:B--2---:R-:W-:Y:S05]  /*b060*/  @!P0 NANOSLEEP.SYNCS 0x989680 ;  /* 0x009896800000895d */ /* 0x004fea0003900000 */
[----:B------:R-:W2:Y:S02]  /*b070*/  @!P0 SYNCS.PHASECHK.TRANS64 P0, [R0+URZ], R3 ;  /* 0x00000003000085a7 */ /* 0x000ea400080010ff */
[----:B--2---:R-:W-:Y:S05]  /*b080*/  @!P0 BRA `(.L_x_132) ;  /* 0xfffffffc00f08947 */ /* 0x004fea000383ffff */
[----:B------:R-:W-:Y:S05]  /*b090*/  BRA `(.L_x_133) ;  /* 0xffffff7000b87947 */ /* 0x000fea000383ffff */
.L_x_38:
[----:B----4-:R-:W-:-:S07]  /*b0a0*/  MOV R0, UR5 ;  /* 0x0000000500007c02 */ /* 0x010fce0008000f00 */
.L_x_134:
[----:B-1----:R1:W2:Y:S02]  /*b0b0*/  SYNCS.PHASECHK.TRANS64.TRYWAIT P0, [R0+URZ], R3 ;  /* 0x00000003000075a7 */ /* 0x0022a400080011ff */
[----:B--2---:R-:W-:Y:S05]  /*b0c0*/  @!P0 NANOSLEEP.SYNCS 0x989680 ;  /* 0x009896800000895d */ /* 0x004fea0003900000 */
[----:B------:R-:W2:Y:S02]  /*b0d0*/  @!P0 SYNCS.PHASECHK.TRANS64 P0, [R0+URZ], R3 ;  /* 0x00000003000085a7 */ /* 0x000ea400080010ff */
[----:B--2---:R-:W-:Y:S05]  /*b0e0*/  @!P0 BRA `(.L_x_134) ;  /* 0xfffffffc00f08947 */ /* 0x004fea000383ffff */
[----:B------:R-:W-:Y:S05]  /*b0f0*/  BRA `(.L_x_135) ;  /* 0xffffff7000c47947 */ /* 0x000fea000383ffff */
.L_x_41:
[----:B-1----:R1:W2:Y:S02]  /*b100*/  SYNCS.PHASECHK.TRANS64.TRYWAIT P0, [R0+URZ+0xd0], R5 ;  /* 0x0000d005000075a7 */ /* 0x0022a400080011ff */
[----:B--2---:R-:W-:Y:S05]  /*b110*/  @!P0 NANOSLEEP.SYNCS 0x989680 ;  /* 0x009896800000895d */ /* 0x004fea0003900000 */
[----:B------:R-:W2:Y:S02]  /*b120*/  @!P0 SYNCS.PHASECHK.TRANS64 P0, [R0+URZ+0xd0], R5 ;  /* 0x0000d005000085a7 */ /* 0x000ea400080010ff */
[----:B--2---:R-:W-:Y:S05]  /*b130*/  @!P0 BRA `(.L_x_41) ;  /* 0xfffffffc00f08947 */ /* 0x004fea000383ffff */
[----:B------:R-:W-:Y:S05]  /*b140*/  BRA `(.L_x_136) ;  /* 0xffffff7400207947 */ /* 0x000fea000383ffff */
.L_x_42:
[----:B------:R-:W-:-:S07]  /*b150*/  MOV R0, UR5 ;  /* 0x0000000500007c02 */ /* 0x000fce0008000f00 */
.L_x_137:
[----:B-1----:R1:W2:Y:S02]  /*b160*/  SYNCS.PHASECHK.TRANS64.TRYWAIT P0, [R0+URZ+0xa0], R5 ;  /* 0x0000a005000075a7 */ /* 0x0022a400080011ff */
[----:B--2---:R-:W-:Y:S05]  /*b170*/  @!P0 NANOSLEEP.SYNCS 0x989680 ;  /* 0x009896800000895d */ /* 0x004fea0003900000 */
[----:B------:R-:W2:Y:S02]  /*b180*/  @!P0 SYNCS.PHASECHK.TRANS64 P0, [R0+URZ+0xa0], R5 ;  /* 0x0000a005000085a7 */ /* 0x000ea400080010ff */
[----:B--2---:R-:W-:Y:S05]  /*b190*/  @!P0 BRA `(.L_x_137) ;  /* 0xfffffffc00f08947 */ /* 0x004fea000383ffff */
[----:B------:R-:W-:Y:S05]  /*b1a0*/  BRA `(.L_x_138) ;  /* 0xffffff7400307947 */ /* 0x000fea000383ffff */
.L_x_43:
[----:B-1----:R1:W2:Y:S02]  /*b1b0*/  SYNCS.PHASECHK.TRANS64.TRYWAIT P1, [R0+URZ+0x90], R5 ;  /* 0x00009005000075a7 */ /* 0x0022a400080211ff */
[----:B--2---:R-:W-:Y:S05]  /*b1c0*/  @!P1 NANOSLEEP.SYNCS 0x989680 ;  /* 0x009896800000995d */ /* 0x004fea0003900000 */
[----:B------:R-:W2:Y:S02]  /*b1d0*/  @!P1 SYNCS.PHASECHK.TRANS64 P1, [R0+URZ+0x90], R5 ;  /* 0x00009005000095a7 */ /* 0x000ea400080210ff */
[----:B--2---:R-:W-:Y:S05]  /*b1e0*/  @!P1 BRA `(.L_x_43) ;  /* 0xfffffffc00f09947 */ /* 0x004fea000383ffff */
[----:B------:R-:W-:Y:S05]  /*b1f0*/  BRA `(.L_x_139) ;  /* 0xffffff7400607947 */ /* 0x000fea000383ffff */
.L_x_46:
[----:B------:R-:W-:-:S07]  /*b200*/  MOV R0, UR5 ;  /* 0x0000000500007c02 */ /* 0x000fce0008000f00 */
.L_x_140:
[----:B-1----:R1:W2:Y:S02]  /*b210*/  SYNCS.PHASECHK.TRANS64.TRYWAIT P0, [R0+URZ+0xa0], R3 ;  /* 0x0000a003000075a7 */ /* 0x0022a400080011ff */
[----:B--2---:R-:W-:Y:S05]  /*b220*/  @!P0 NANOSLEEP.SYNCS 0x989680 ;  /* 0x009896800000895d */ /* 0x004fea0003900000 */
[----:B------:R-:W2:Y:S02]  /*b230*/  @!P0 SYNCS.PHASECHK.TRANS64 P0, [R0+URZ+0xa0], R3 ;  /* 0x0000a003000085a7 */ /* 0x000ea400080010ff */
[----:B--2---:R-:W-:Y:S05]  /*b240*/  @!P0 BRA `(.L_x_140) ;  /* 0xfffffffc00f08947 */ /* 0x004fea000383ffff */
[----:B------:R-:W-:Y:S05]  /*b250*/  BRA `(.L_x_45) ;  /* 0xffffff7400b47947 */ /* 0x000fea000383ffff */
.L_x_53:
[----:B-1----:R1:W2:Y:S02]  /*b260*/  SYNCS.PHASECHK.TRANS64.TRYWAIT P1, [R0+URZ+0x90], R5 ;  /* 0x00009005000075a7 */ /* 0x0022a400080211ff */
[----:B--2---:R-:W-:Y:S05]  /*b270*/  @!P1 NANOSLEEP.SYNCS 0x989680 ;  /* 0x009896800000995d */ /* 0x004fea0003900000 */
[----:B------:R-:W2:Y:S02]  /*b280*/  @!P1 SYNCS.PHASECHK.TRANS64 P1, [R0+URZ+0x90], R5 ;  /* 0x00009005000095a7 */ /* 0x000ea400080210ff */
[----:B--2---:R-:W-:Y:S05]  /*b290*/  @!P1 BRA `(.L_x_53) ;  /* 0xfffffffc00f09947 */ /* 0x004fea000383ffff */
[----:B------:R-:W-:Y:S05]  /*b2a0*/  BRA `(.L_x_141) ;  /* 0xffffff7c000c7947 */ /* 0x000fea000383ffff */
.L_x_54:
[----:B------:R-:W-:-:S07]  /*b2b0*/  MOV R3, UR9 ;  /* 0x0000000900037c02 */ /* 0x000fce0008000f00 */
.L_x_142:
[----:B-1----:R1:W2:Y:S02]  /*b2c0*/  SYNCS.PHASECHK.TRANS64.TRYWAIT P0, [R3+URZ+0xc0], R0 ;  /* 0x0000c000030075a7 */ /* 0x0022a400080011ff */
[----:B--2---:R-:W-:Y:S05]  /*b2d0*/  @!P0 NANOSLEEP.SYNCS 0x989680 ;  /* 0x009896800000895d */ /* 0x004fea0003900000 */
[----:B------:R-:W2:Y:S02]  /*b2e0*/  @!P0 SYNCS.PHASECHK.TRANS64 P0, [R3+URZ+0xc0], R0 ;  /* 0x0000c000030085a7 */ /* 0x000ea400080010ff */
[----:B--2---:R-:W-:Y:S05]  /*b2f0*/  @!P0 BRA `(.L_x_142) ;  /* 0xfffffffc00f08947 */ /* 0x004fea000383ffff */
[----:B------:R-:W-:Y:S05]  /*b300*/  BRA `(.L_x_143) ;  /* 0xffffff7c00407947 */ /* 0x000fea000383ffff */
.L_x_57:
[----:B------:R-:W-:Y:S07]  /*b310*/  MOV R0, UR7 ;  /* 0x0000000700007c02 */ /* 0x000fee0008000f00 */
.L_x_144:
[----:B-1----:R1:W2:Y:S02]  /*b320*/  SYNCS.PHASECHK.TRANS64.TRYWAIT P0, [R0+URZ], R3 ;  /* 0x00000003000075a7 */ /* 0x0022a400080011ff */
[----:B--2---:R-:W-:Y:S05]  /*b330*/  @!P0 NANOSLEEP.SYNCS 0x989680 ;  /* 0x009896800000895d */ /* 0x004fea0003900000 */
[----:B------:R-:W2:Y:S02]  /*b340*/  @!P0 SYNCS.PHASECHK.TRANS64 P0, [R0+URZ], R3 ;  /* 0x00000003000085a7 */ /* 0x000ea400080010ff */
[----:B--2---:R-:W-:Y:S05]  /*b350*/  @!P0 BRA `(.L_x_144) ;  /* 0xfffffffc00f08947 */ /* 0x004fea000383ffff */
[----:B------:R-:W-:Y:S05]  /*b360*/  BRA `(.L_x_56) ;  /* 0xffffff7c00607947 */ /* 0x000fea000383ffff */
.L_x_60:
[----:B------:R-:W-:-:S07]  /*b370*/  MOV R0, UR5 ;  /* 0x0000000500007c02 */ /* 0x000fce0008000f00 */
.L_x_145:
[----:B--2---:R2:W3:Y:S02]  /*b380*/  SYNCS.PHASECHK.TRANS64.TRYWAIT P0, [R0+URZ], R3 ;  /* 0x00000003000075a7 */ /* 0x0044e400080011ff */
[----:B---3--:R-:W-:Y:S05]  /*b390*/  @!P0 NANOSLEEP.SYNCS 0x989680 ;  /* 0x009896800000895d */ /* 0x008fea0003900000 */
[----:B------:R-:W3:Y:S02]  /*b3a0*/  @!P0 SYNCS.PHASECHK.TRANS64 P0, [R0+URZ], R3 ;  /* 0x00000003000085a7 */ /* 0x000ee400080010ff */
[----:B---3--:R-:W-:Y:S05]  /*b3b0*/  @!P0 BRA `(.L_x_145) ;  /* 0xfffffffc00f08947 */ /* 0x008fea000383ffff */
[----:B------:R-:W-:Y:S05]  /*b3c0*/  BRA `(.L_x_146) ;  /* 0xffffff8000007947 */ /* 0x000fea000383ffff */
.L_x_61:
[----:B------:R-:W-:-:S07]  /*b3d0*/  MOV R0, UR7 ;  /* 0x0000000700007c02 */ /* 0x000fce0008000f00 */
.L_x_147:
[----:B--2---:R2:W3:Y:S02]  /*b3e0*/  SYNCS.PHASECHK.TRANS64.TRYWAIT P0, [R0+URZ], R3 ;  /* 0x00000003000075a7 */ /* 0x0044e400080011ff */
[----:B---3--:R-:W-:Y:S05]  /*b3f0*/  @!P0 NANOSLEEP.SYNCS 0x989680 ;  /* 0x009896800000895d */ /* 0x008fea0003900000 */
[----:B------:R-:W3:Y:S02]  /*b400*/  @!P0 SYNCS.PHASECHK.TRANS64 P0, [R0+URZ], R3 ;  /* 0x00000003000085a7 */ /* 0x000ee400080010ff */
[----:B---3--:R-:W-:Y:S05]  /*b410*/  @!P0 BRA `(.L_x_147) ;  /* 0xfffffffc00f08947 */ /* 0x008fea000383ffff */
[----:B------:R-:W-:Y:S05]  /*b420*/  BRA `(.L_x_148) ;  /* 0xffffff80000c7947 */ /* 0x000fea000383ffff */
.L_x_66:
[----:B--2---:R2:W3:Y:S02]  /*b430*/  SYNCS.PHASECHK.TRANS64.TRYWAIT P0, [R0+URZ+0x90], R3 ;  /* 0x00009003000075a7 */ /* 0x0044e400080011ff */
[----:B---3--:R-:W-:Y:S05]  /*b440*/  @!P0 NANOSLEEP.SYNCS 0x989680 ;  /* 0x009896800000895d */ /* 0x008fea0003900000 */
[----:B------:R-:W3:Y:S02]  /*b450*/  @!P0 SYNCS.PHASECHK.TRANS64 P0, [R0+URZ+0x90], R3 ;  /* 0x00009003000085a7 */ /* 0x000ee400080010ff */
[----:B---3--:R-:W-:Y:S05]  /*b460*/  @!P0 BRA `(.L_x_66) ;  /* 0xfffffffc00f08947 */ /* 0x008fea000383ffff */
[----:B------:R-:W-:Y:S05]  /*b470*/  BRA `(.L_x_149) ;  /* 0xffffff8400187947 */ /* 0x000fea000383ffff */
.L_x_69:
[----:B------:R-:W-:Y:S07]  /*b480*/  MOV R0, UR7 ;  /* 0x0000000700007c02 */ /* 0x000fee0008000f00 */
.L_x_150:
[----:B--2---:R2:W3:Y:S02]  /*b490*/  SYNCS.PHASECHK.TRANS64.TRYWAIT P0, [R0+URZ+0x88], R3 ;  /* 0x00008803000075a7 */ /* 0x0044e400080011ff */
[----:B---3--:R-:W-:Y:S05]  /*b4a0*/  @!P0 NANOSLEEP.SYNCS 0x989680 ;  /* 0x009896800000895d */ /* 0x008fea0003900000 */
[----:B------:R-:W3:Y:S02]  /*b4b0*/  @!P0 SYNCS.PHASECHK.TRANS64 P0, [R0+URZ+0x88], R3 ;  /* 0x00008803000085a7 */ /* 0x000ee400080010ff */
[----:B---3--:R-:W-:Y:S05]  /*b4c0*/  @!P0 BRA `(.L_x_150) ;  /* 0xfffffffc00f08947 */ /* 0x008fea000383ffff */
[----:B------:R-:W-:Y:S05]  /*b4d0*/  BRA `(.L_x_68) ;  /* 0xffffff8400f87947 */ /* 0x000fea000383ffff */
.L_x_72:
[----:B------:R-:W-:Y:S07]  /*b4e0*/  MOV R3, UR7 ;  /* 0x0000000700037c02 */ /* 0x000fee0008000f00 */
.L_x_151:
[----:B-1----:R1:W2:Y:S02]  /*b4f0*/  SYNCS.PHASECHK.TRANS64.TRYWAIT P0, [R3+URZ+0x60], R12 ;  /* 0x0000600c030075a7 */ /* 0x0022a400080011ff */
[----:B--2---:R-:W-:Y:S05]  /*b500*/  @!P0 NANOSLEEP.SYNCS 0x989680 ;  /* 0x009896800000895d */ /* 0x004fea0003900000 */
[----:B------:R-:W2:Y:S02]  /*b510*/  @!P0 SYNCS.PHASECHK.TRANS64 P0, [R3+URZ+0x60], R12 ;  /* 0x0000600c030085a7 */ /* 0x000ea400080010ff */
[----:B--2---:R-:W-:Y:S05]  /*b520*/  @!P0 BRA `(.L_x_151) ;  /* 0xfffffffc00f08947 */ /* 0x004fea000383ffff */
[----:B------:R-:W-:Y:S05]  /*b530*/  BRA `(.L_x_152) ;  /* 0xffffff8800707947 */ /* 0x000fea000383ffff */
.L_x_73:
[----:B-1----:R-:W-:Y:S07]  /*b540*/  MOV R3, UR7 ;  /* 0x0000000700037c02 */ /* 0x002fee0008000f00 */
.L_x_153:
[----:B-1----:R1:W2:Y:S02]  /*b550*/  SYNCS.PHASECHK.TRANS64.TRYWAIT P0, [R3+URZ+0x68], R12 ;  /* 0x0000680c030075a7 */ /* 0x0022a400080011ff */
[----:B--2---:R-:W-:Y:S05]  /*b560*/  @!P0 NANOSLEEP.SYNCS 0x989680 ;  /* 0x009896800000895d */ /* 0x004fea0003900000 */
[----:B------:R-:W2:Y:S02]  /*b570*/  @!P0 SYNCS.PHASECHK.TRANS64 P0, [R3+URZ+0x68], R12 ;  /* 0x0000680c030085a7 */ /* 0x000ea400080010ff */
[----:B--2---:R-:W-:Y:S05]  /*b580*/  @!P0 BRA `(.L_x_153) ;  /* 0xfffffffc00f08947 */ /* 0x004fea000383ffff */
[----:B------:R-:W-:Y:S05]  /*b590*/  BRA `(.L_x_154) ;  /* 0xffffff8800ac7947 */ /* 0x000fea000383ffff */
.L_x_74:
[----:B-1----:R-:W-:Y:S07]  /*b5a0*/  MOV R3, UR7 ;  /* 0x0000000700037c02 */ /* 0x002fee0008000f00 */
.L_x_155:
[----:B-1----:R1:W2:Y:S02]  /*b5b0*/  SYNCS.PHASECHK.TRANS64.TRYWAIT P0, [R3+URZ+0x70], R12 ;  /* 0x0000700c030075a7 */ /* 0x0022a400080011ff */
[----:B--2---:R-:W-:Y:S05]  /*b5c0*/  @!P0 NANOSLEEP.SYNCS 0x989680 ;  /* 0x009896800000895d */ /* 0x004fea0003900000 */
[----:B------:R-:W2:Y:S02]  /*b5d0*/  @!P0 SYNCS.PHASECHK.TRANS64 P0, [R3+URZ+0x70], R12 ;  /* 0x0000700c030085a7 */ /* 0x000ea400080010ff */
[----:B--2---:R-:W-:Y:S05]  /*b5e0*/  @!P0 BRA `(.L_x_155) ;  /* 0xfffffffc00f08947 */ /* 0x004fea000383ffff */
[----:B------:R-:W-:Y:S05]  /*b5f0*/  BRA `(.L_x_156) ;  /* 0xffffff8800f47947 */ /* 0x000fea000383ffff */
.L_x_75:
[----:B------:R-:W-:Y:S07]  /*b600*/  MOV R3, UR7 ;  /* 0x0000000700037c02 */ /* 0x000fee0008000f00 */
.L_x_157:
[----:B-1----:R1:W2:Y:S02]  /*b610*/  SYNCS.PHASECHK.TRANS64.TRYWAIT P0, [R3+URZ+0x78], R12 ;  /* 0x0000780c030075a7 */ /* 0x0022a400080011ff */
[----:B--2---:R-:W-:Y:S05]  /*b620*/  @!P0 NANOSLEEP.SYNCS 0x989680 ;  /* 0x009896800000895d */ /* 0x004fea0003900000 */
[----:B------:R-:W2:Y:S02]  /*b630*/  @!P0 SYNCS.PHASECHK.TRANS64 P0, [R3+URZ+0x78], R12 ;  /* 0x0000780c030085a7 */ /* 0x000ea400080010ff */
[----:B--2---:R-:W-:Y:S05]  /*b640*/  @!P0 BRA `(.L_x_157) ;  /* 0xfffffffc00f08947 */ /* 0x004fea000383ffff */
[----:B------:R-:W-:Y:S05]  /*b650*/  BRA `(.L_x_158) ;  /* 0xffffff8c007c7947 */ /* 0x000fea000383ffff */
.L_x_77:
[----:B------:R-:W-:-:S07]  /*b660*/  MOV R0, UR7 ;  /* 0x0000000700007c02 */ /* 0x000fce0008000f00 */
.L_x_159:
[----:B-1----:R1:W3:Y:S02]  /*b670*/  SYNCS.PHASECHK.TRANS64.TRYWAIT P0, [R0+URZ+0x60], R3 ;  /* 0x00006003000075a7 */ /* 0x0022e400080011ff */
[----:B---3--:R-:W-:Y:S05]  /*b680*/  @!P0 NANOSLEEP.SYNCS 0x989680 ;  /* 0x009896800000895d */ /* 0x008fea0003900000 */
[----:B------:R-:W3:Y:S02]  /*b690*/  @!P0 SYNCS.PHASECHK.TRANS64 P0, [R0+URZ+0x60], R3 ;  /* 0x00006003000085a7 */ /* 0x000ee400080010ff */
[----:B---3--:R-:W-:Y:S05]  /*b6a0*/  @!P0 BRA `(.L_x_159) ;  /* 0xfffffffc00f08947 */ /* 0x008fea000383ffff */
[----:B------:R-:W-:Y:S05]  /*b6b0*/  BRA `(.L_x_160) ;  /* 0xffffff8c00ec7947 */ /* 0x000fea000383ffff */
.L_x_78:
[----:B-1----:R-:W-:-:S07]  /*b6c0*/  MOV R0, UR7 ;  /* 0x0000000700007c02 */ /* 0x002fce0008000f00 */
.L_x_161:
[----:B-1----:R1:W3:Y:S02]  /*b6d0*/  SYNCS.PHASECHK.TRANS64.TRYWAIT P0, [R0+URZ+0x68], R3 ;  /* 0x00006803000075a7 */ /* 0x0022e400080011ff */
[----:B---3--:R-:W-:Y:S05]  /*b6e0*/  @!P0 NANOSLEEP.SYNCS 0x989680 ;  /* 0x009896800000895d */ /* 0x008fea0003900000 */
[----:B------:R-:W3:Y:S02]  /*b6f0*/  @!P0 SYNCS.PHASECHK.TRANS64 P0, [R0+URZ+0x68], R3 ;  /* 0x00006803000085a7 */ /* 0x000ee400080010ff */
[----:B---3--:R-:W-:Y:S05]  /*b700*/  @!P0 BRA `(.L_x_161) ;  /* 0xfffffffc00f08947 */ /* 0x008fea000383ffff */
[----:B------:R-:W-:Y:S05]  /*b710*/  BRA `(.L_x_162) ;  /* 0xffffff8c00dc7947 */ /* 0x000fea000383ffff */
.L_x_79:
[----:B-1----:R-:W-:-:S07]  /*b720*/  MOV R0, UR7 ;  /* 0x0000000700007c02 */ /* 0x002fce0008000f00 */
.L_x_163:
[----:B-1----:R1:W3:Y:S02]  /*b730*/  SYNCS.PHASECHK.TRANS64.TRYWAIT P0, [R0+URZ+0x70], R3 ;  /* 0x00007003000075a7 */ /* 0x0022e400080011ff */
[----:B---3--:R-:W-:Y:S05]  /*b740*/  @!P0 NANOSLEEP.SYNCS 0x989680 ;  /* 0x009896800000895d */ /* 0x008fea0003900000 */
[----:B------:R-:W3:Y:S02]  /*b750*/  @!P0 SYNCS.PHASECHK.TRANS64 P0, [R0+URZ+0x70], R3 ;  /* 0x00007003000085a7 */ /* 0x000ee400080010ff */
[----:B---3--:R-:W-:Y:S05]  /*b760*/  @!P0 BRA `(.L_x_163) ;  /* 0xfffffffc00f08947 */ /* 0x008fea000383ffff */
[----:B------:R-:W-:Y:S05]  /*b770*/  BRA `(.L_x_164) ;  /* 0xffffff8c00cc7947 */ /* 0x000fea000383ffff */
.L_x_81:
[----:B--2---:R2:W4:Y:S02]  /*b780*/  SYNCS.PHASECHK.TRANS64.TRYWAIT P0, [R0+URZ+0x90], R3 ;  /* 0x00009003000075a7 */ /* 0x00452400080011ff */
[----:B----4-:R-:W-:Y:S05]  /*b790*/  @!P0 NANOSLEEP.SYNCS 0x989680 ;  /* 0x009896800000895d */ /* 0x010fea0003900000 */
[----:B------:R-:W4:Y:S02]  /*b7a0*/  @!P0 SYNCS.PHASECHK.TRANS64 P0, [R0+URZ+0x90], R3 ;  /* 0x00009003000085a7 */ /* 0x000f2400080010ff */
[----:B----4-:R-:W-:Y:S05]  /*b7b0*/  @!P0 BRA `(.L_x_81) ;  /* 0xfffffffc00f08947 */ /* 0x010fea000383ffff */
[----:B------:R-:W-:Y:S05]  /*b7c0*/  BRA `(.L_x_165) ;  /* 0xffffff9000947947 */ /* 0x000fea000383ffff */
.L_x_92:
[----:B-1----:R1:W3:Y:S02]  /*b7d0*/  SYNCS.PHASECHK.TRANS64.TRYWAIT P1, [R3+URZ+0x40], R0 ;  /* 0x00004000030075a7 */ /* 0x0022e400080211ff */
[----:B---3--:R-:W-:Y:S05]  /*b7e0*/  @!P1 NANOSLEEP.SYNCS 0x989680 ;  /* 0x009896800000995d */ /* 0x008fea0003900000 */
[----:B------:R-:W3:Y:S02]  /*b7f0*/  @!P1 SYNCS.PHASECHK.TRANS64 P1, [R3+URZ+0x40], R0 ;  /* 0x00004000030095a7 */ /* 0x000ee400080210ff */
[----:B---3--:R-:W-:Y:S05]  /*b800*/  @!P1 BRA `(.L_x_92) ;  /* 0xfffffffc00f09947 */ /* 0x008fea000383ffff */
[----:B------:R-:W-:Y:S05]  /*b810*/  BRA `(.L_x_91) ;  /* 0xffffff9c00b87947 */ /* 0x000fea000383ffff */
.L_x_94:
[----:B-1----:R1:W4:Y:S02]  /*b820*/  SYNCS.PHASECHK.TRANS64.TRYWAIT P0, [R193+URZ+0xb0], R2 ;  /* 0x0000b002c10075a7 */ /* 0x00232400080011ff */
[----:B----4-:R-:W-:Y:S05]  /*b830*/  @!P0 NANOSLEEP.SYNCS 0x989680 ;  /* 0x009896800000895d */ /* 0x010fea0003900000 */
[----:B------:R-:W4:Y:S02]  /*b840*/  @!P0 SYNCS.PHASECHK.TRANS64 P0, [R193+URZ+0xb0], R2 ;  /* 0x0000b002c10085a7 */ /* 0x000f2400080010ff */
[----:B----4-:R-:W-:Y:S05]  /*b850*/  @!P0 BRA `(.L_x_94) ;  /* 0xfffffffc00f08947 */ /* 0x010fea000383ffff */
[----:B------:R-:W-:Y:S05]  /*b860*/  BRA `(.L_x_93) ;  /* 0xffffffa000147947 */ /* 0x000fea000383ffff */
.L_x_103:
[----:B--2---:R2:W3:Y:S02]  /*b870*/  SYNCS.PHASECHK.TRANS64.TRYWAIT P0, [R204+URZ+0x40], R3 ;  /* 0x00004003cc0075a7 */ /* 0x0044e400080011ff */
[----:B---3--:R-:W-:Y:S05]  /*b880*/  @!P0 NANOSLEEP.SYNCS 0x989680 ;  /* 0x009896800000895d */ /* 0x008fea0003900000 */
[----:B------:R-:W3:Y:S02]  /*b890*/  @!P0 SYNCS.PHASECHK.TRANS64 P0, [R204+URZ+0x40], R3 ;  /* 0x00004003cc0085a7 */ /* 0x000ee400080010ff */
[----:B---3--:R-:W-:Y:S05]  /*b8a0*/  @!P0 BRA `(.L_x_103) ;  /* 0xfffffffc00f08947 */ /* 0x008fea000383ffff */
[----:B------:R-:W-:Y:S05]  /*b8b0*/  BRA `(.L_x_102) ;  /* 0xffffffb400207947 */ /* 0x000fea000383ffff */
.L_x_112:
[----:B--2---:R2:W3:Y:S02]  /*b8c0*/  SYNCS.PHASECHK.TRANS64.TRYWAIT P0, [R0+URZ+0x40], R5 ;  /* 0x00004005000075a7 */ /* 0x0044e400080011ff */
[----:B---3--:R-:W-:Y:S05]  /*b8d0*/  @!P0 NANOSLEEP.SYNCS 0x989680 ;  /* 0x009896800000895d */ /* 0x008fea0003900000 */
[----:B------:R-:W3:Y:S02]  /*b8e0*/  @!P0 SYNCS.PHASECHK.TRANS64 P0, [R0+URZ+0x40], R5 ;  /* 0x00004005000085a7 */ /* 0x000ee400080010ff */
[----:B---3--:R-:W-:Y:S05]  /*b8f0*/  @!P0 BRA `(.L_x_112) ;  /* 0xfffffffc00f08947 */ /* 0x008fea000383ffff */
[----:B------:R-:W-:Y:S05]  /*b900*/  BRA `(.L_x_111) ;  /* 0xffffffc800787947 */ /* 0x000fea000383ffff */
.L_x_121:
[----:B--2---:R2:W3:Y:S02]  /*b910*/  SYNCS.PHASECHK.TRANS64.TRYWAIT P0, [R0+URZ+0x40], R3 ;  /* 0x00004003000075a7 */ /* 0x0044e400080011ff */
[----:B---3--:R-:W-:Y:S05]  /*b920*/  @!P0 NANOSLEEP.SYNCS 0x989680 ;  /* 0x009896800000895d */ /* 0x008fea0003900000 */
[----:B------:R-:W3:Y:S02]  /*b930*/  @!P0 SYNCS.PHASECHK.TRANS64 P0, [R0+URZ+0x40], R3 ;  /* 0x00004003000085a7 */ /* 0x000ee400080010ff */
[----:B---3--:R-:W-:Y:S05]  /*b940*/  @!P0 BRA `(.L_x_121) ;  /* 0xfffffffc00f08947 */ /* 0x008fea000383ffff */
[----:B------:R-:W-:Y:S05]  /*b950*/  BRA `(.L_x_120) ;  /* 0xffffffdc00dc7947 */ /* 0x000fea000383ffff */
        .weak           $__internal_0_$__cuda_sm10x_tcgen05_guardrail_trap_col_being_dealloced_not_returned_by_alloc
        .type           $__internal_0_$__cuda_sm10x_tcgen05_guardrail_trap_col_being_dealloced_not_returned_by_alloc,@function
        .size           $__internal_0_$__cuda_sm10x_tcgen05_guardrail_trap_col_being_dealloced_not_returned_by_alloc,($__internal_1_$__cuda_sm10x_tcgen05_guardrail_trap_phase_invalid_during_alloc - $__internal_0_$__cuda_sm10x_tcgen05_guardrail_trap_col_being_dealloced_not_returned_by_alloc)
$__internal_0_$__cuda_sm10x_tcgen05_guardrail_trap_col_being_dealloced_not_returned_by_alloc:
[----:B------:R-:W-:Y:S05]  /*b960*/  BPT.TRAP 0x1 ;  /* 0x000000040000795c */ /* 0x000fea0000300000 */
[----:B------:R-:W-:-:S04]  /*b970*/  HFMA2 R3, -RZ, RZ, 0, 0 ;  /* 0x00000000ff037431 */ /* 0x000fc800000001ff */
[----:B------:R-:W-:Y:S05]  /*b980*/  RET.REL.NODEC R2 `(_ZN7cutlass13device_kernelINS_4gemm6kernel13GemmUniversalIN4cute5tupleIJiiiiEEENS1_10collective13CollectiveMmaINS1_35MainloopSm100TmaUmmaWarpSpecializedILi4ELi2ELi2ENS5_IJNS4_1CILi1EEESB_SB_EEEEENS5_IJNSA_ILi128EEENSA_ILi256EEENSA_ILi32EEEEEENS_12float_e5m2_tENS5_IJlSB_lEEESI_SJ_NS4_8TiledMMAINS4_8MMA_AtomIJNS4_10MMA_TraitsINS4_19SM100_MMA_F8F6F4_SSEJSI_SI_fSE_SF_NS4_17integral_constantINS4_4UMMA5MajorELSQ_0EEESR_NSO_INSP_7ScaleInELSS_0EEEST_EEEEEENS4_6LayoutISC_NS5_IJNSA_ILi0EEESX_SX_EEEEENS5_IJNS4_10UnderscoreES10_S10_EEEEENS4_13SM90_TMA_LOADENS4_14ComposedLayoutINS4_7SwizzleILi1ELi4ELi3EEENS4_18smem_ptr_flag_bitsILi8EEENSW_INS5_IJNSA_ILi8EEESG_EEENS5_IJSG_SB_EEEEEEEvNS4_8identityES13_S1D_vS1E_EENS_8epilogue10collective18CollectiveEpilogueINS1G_23Sm100TmaWarpSpecializedILi4ELi2ELi64ELb0ELb0EEEJSH_NS5_IJNSW_ISE_SB_EENSW_INSA_ILi64EEESB_EEEEESI_SJ_SI_SJ_NS1G_6fusion15FusionCallbacksIS1K_NS1P_17LinearCombinationISI_fSI_fLNS_15FloatRoundStyleE2EEESH_S1O_JEEENS4_5SM1004TMEM4LOAD26SM100_TMEM_LOAD_32dp32b64xES13_NS14_INS15_ILi2ELi4ELi3EEES18_NSW_INS5_IJS19_S1M_EEENS5_IJS1M_SB_EEEEEEENS4_39AutoVectorizingCopyWithAssumedAlignmentILi128EEENS4_14SM90_TMA_STOREES23_S25_S25_EEEvvEEEEvNT_6ParamsE) ;  /* 0xffffff44029c7950 */ /* 0x000fea0003c3ffff */
        .weak           $__internal_1_$__cuda_sm10x_tcgen05_guardrail_trap_phase_invalid_during_alloc
        .type           $__internal_1_$__cuda_sm10x_tcgen05_guardrail_trap_phase_invalid_during_alloc,@function
        .size           $__internal_1_$__cuda_sm10x_tcgen05_guardrail_trap_phase_invalid_during_alloc,($__internal_2_$__cuda_sm10x_tcgen05_guardrail_trap_unallocated_columns_being_dealloced - $__internal_1_$__cuda_sm10x_tcgen05_guardrail_trap_phase_invalid_during_alloc)
$__internal_1_$__cuda_sm10x_tcgen05_guardrail_trap_phase_invalid_during_alloc:
[----:B------:R-:W-:Y:S05]  /*b990*/  BPT.TRAP 0x1 ;  /* 0x000000040000795c */ /* 0x000fea0000300000 */
[----:B------:R-:W-:-:S04]  /*b9a0*/  MOV R3, 0x0 ;  /* 0x0000000000037802 */ /* 0x000fc80000000f00 */
[----:B------:R-:W-:Y:S05]  /*b9b0*/  RET.REL.NODEC R2 `(_ZN7cutlass13device_kernelINS_4gemm6kernel13GemmUniversalIN4cute5tupleIJiiiiEEENS1_10collective13CollectiveMmaINS1_35MainloopSm100TmaUmmaWarpSpecializedILi4ELi2ELi2ENS5_IJNS4_1CILi1EEESB_SB_EEEEENS5_IJNSA_ILi128EEENSA_ILi256EEENSA_ILi32EEEEEENS_12float_e5m2_tENS5_IJlSB_lEEESI_SJ_NS4_8TiledMMAINS4_8MMA_AtomIJNS4_10MMA_TraitsINS4_19SM100_MMA_F8F6F4_SSEJSI_SI_fSE_SF_NS4_17integral_constantINS4_4UMMA5MajorELSQ_0EEESR_NSO_INSP_7ScaleInELSS_0EEEST_EEEEEENS4_6LayoutISC_NS5_IJNSA_ILi0EEESX_SX_EEEEENS5_IJNS4_10UnderscoreES10_S10_EEEEENS4_13SM90_TMA_LOADENS4_14ComposedLayoutINS4_7SwizzleILi1ELi4ELi3EEENS4_18smem_ptr_flag_bitsILi8EEENSW_INS5_IJNSA_ILi8EEESG_EEENS5_IJSG_SB_EEEEEEEvNS4_8identityES13_S1D_vS1E_EENS_8epilogue10collective18CollectiveEpilogueINS1G_23Sm100TmaWarpSpecializedILi4ELi2ELi64ELb0ELb0EEEJSH_NS5_IJNSW_ISE_SB_EENSW_INSA_ILi64EEESB_EEEEESI_SJ_SI_SJ_NS1G_6fusion15FusionCallbacksIS1K_NS1P_17LinearCombinationISI_fSI_fLNS_15FloatRoundStyleE2EEESH_S1O_JEEENS4_5SM1004TMEM4LOAD26SM100_TMEM_LOAD_32dp32b64xES13_NS14_INS15_ILi2ELi4ELi3EEES18_NSW_INS5_IJS19_S1M_EEENS5_IJS1M_SB_EEEEEEENS4_39AutoVectorizingCopyWithAssumedAlignmentILi128EEENS4_14SM90_TMA_STOREES23_S25_S25_EEEvvEEEEvNT_6ParamsE) ;  /* 0xffffff4402907950 */ /* 0x000fea0003c3ffff */
        .weak           $__internal_2_$__cuda_sm10x_tcgen05_guardrail_trap_unallocated_columns_being_dealloced
        .type           $__internal_2_$__cuda_sm10x_tcgen05_guardrail_trap_unallocated_columns_being_dealloced,@function
        .size           $__internal_2_$__cuda_sm10x_tcgen05_guardrail_trap_unallocated_columns_being_dealloced,(.L_x_167 - $__internal_2_$__cuda_sm10x_tcgen05_guardrail_trap_unallocated_columns_being_dealloced)
$__internal_2_$__cuda_sm10x_tcgen05_guardrail_trap_unallocated_columns_being_dealloced:
[----:B------:R-:W-:Y:S05]  /*b9c0*/  BPT.TRAP 0x1 ;  /* 0x000000040000795c */ /* 0x000fea0000300000 */
[----:B------:R-:W-:-:S04]  /*b9d0*/  HFMA2 R3, -RZ, RZ, 0, 0 ;  /* 0x00000000ff037431 */ /* 0x000fc800000001ff */
[----:B------:R-:W-:Y:S05]  /*b9e0*/  RET.REL.NODEC R2 `(_ZN7cutlass13device_kernelINS_4gemm6kernel13GemmUniversalIN4cute5tupleIJiiiiEEENS1_10collective13CollectiveMmaINS1_35MainloopSm100TmaUmmaWarpSpecializedILi4ELi2ELi2ENS5_IJNS4_1CILi1EEESB_SB_EEEEENS5_IJNSA_ILi128EEENSA_ILi256EEENSA_ILi32EEEEEENS_12float_e5m2_tENS5_IJlSB_lEEESI_SJ_NS4_8TiledMMAINS4_8MMA_AtomIJNS4_10MMA_TraitsINS4_19SM100_MMA_F8F6F4_SSEJSI_SI_fSE_SF_NS4_17integral_constantINS4_4UMMA5MajorELSQ_0EEESR_NSO_INSP_7ScaleInELSS_0EEEST_EEEEEENS4_6LayoutISC_NS5_IJNSA_ILi0EEESX_SX_EEEEENS5_IJNS4_10UnderscoreES10_S10_EEEEENS4_13SM90_TMA_LOADENS4_14ComposedLayoutINS4_7SwizzleILi1ELi4ELi3EEENS4_18smem_ptr_flag_bitsILi8EEENSW_INS5_IJNSA_ILi8EEESG_EEENS5_IJSG_SB_EEEEEEEvNS4_8identityES13_S1D_vS1E_EENS_8epilogue10collective18CollectiveEpilogueINS1G_23Sm100TmaWarpSpecializedILi4ELi2ELi64ELb0ELb0EEEJSH_NS5_IJNSW_ISE_SB_EENSW_INSA_ILi64EEESB_EEEEESI_SJ_SI_SJ_NS1G_6fusion15FusionCallbacksIS1K_NS1P_17LinearCombinationISI_fSI_fLNS_15FloatRoundStyleE2EEESH_S1O_JEEENS4_5SM1004TMEM4LOAD26SM100_TMEM_LOAD_32dp32b64xES13_NS14_INS15_ILi2ELi4ELi3EEES18_NSW_INS5_IJS19_S1M_EEENS5_IJS1M_SB_EEEEEEENS4_39AutoVectorizingCopyWithAssumedAlignmentILi128EEENS4_14SM90_TMA_STOREES23_S25_S25_EEEvvEEEEvNT_6ParamsE) ;  /* 0xffffff4402847950 */ /* 0x000fea0003c3ffff */
.L_x_166:
[----:B------:R-:W-:-:S00]  /*b9f0*/  BRA `(.L_x_166) ;  /* 0xfffffffc00fc7947 */ /* 0x000fc0000383ffff */
[----:B------:R-:W-:-:S00]  /*ba00*/  NOP ;  /* 0x0000000000007918 */ /* 0x000fc00000000000 */
[----:B------:R-:W-:-:S00]  /*ba10*/  NOP ;  /* 0x0000000000007918 */ /* 0x000fc00000000000 */
[----:B------:R-:W-:-:S00]  /*ba20*/  NOP ;  /* 0x0000000000007918 */ /* 0x000fc00000000000 */
[----:B------:R-:W-:-:S00]  /*ba30*/  NOP ;  /* 0x0000000000007918 */ /* 0x000fc00000000000 */
[----:B------:R-:W-:-:S00]  /*ba40*/  NOP ;  /* 0x0000000000007918 */ /* 0x000fc00000000000 */
[----:B------:R-:W-:-:S00]  /*ba50*/  NOP ;  /* 0x0000000000007918 */ /* 0x000fc00000000000 */
[----:B------:R-:W-:-:S00]  /*ba60*/  NOP ;  /* 0x0000000000007918 */ /* 0x000fc00000000000 */
[----:B------:R-:W-:-:S00]  /*ba70*/  NOP ;  /* 0x0000000000007918 */ /* 0x000fc00000000000 */
.L_x_167:


//--------------------- .nv.global.init           --------------------------
	.section	.nv.global.init,"aw",@progbits
.nv.global.init:
	.type		$str$27,@object
	.size		$str$27,($str$28 - $str$27)
$str$27:
        /*0000*/ 	.byte	0x28, 0x61, 0x64, 0x64, 0x72, 0x65, 0x73, 0x73, 0x20, 0x26, 0x20, 0x6d, 0x61, 0x73, 0x6b, 0x29
        /*0010*/ 	.byte	0x20, 0x3d, 0x3d, 0x20, 0x30, 0x00
	.type		$str$28,@object
	.size		$str$28,($str$26 - $str$28)
$str$28:
        /*0016*/ 	.byte	0x2f, 0x74, 0x6d, 0x70, 0x2f, 0x63, 0x75, 0x74, 0x6c, 0x61, 0x73, 0x73, 0x5f, 0x73, 0x77, 0x65
        /*0026*/ 	.byte	0x65, 0x70, 0x5f, 0x73, 0x72, 0x63, 0x2f, 0x69, 0x6e, 0x63, 0x6c, 0x75, 0x64, 0x65, 0x2f, 0x63
        /*0036*/ 	.byte	0x75, 0x74, 0x65, 0x2f, 0x70, 0x6f, 0x69, 0x6e, 0x74, 0x65, 0x72, 0x5f, 0x66, 0x6c, 0x61, 0x67
        /*0046*/ 	.byte	0x67, 0x65, 0x64, 0x2e, 0x68, 0x70, 0x70, 0x00
	.type		$str$26,@object
	.size		$str$26,($str$25 - $str$26)
$str$26:
        /*004e*/ 	.byte	0x2f, 0x74, 0x6d, 0x70, 0x2f, 0x63, 0x75, 0x74, 0x6c, 0x61, 0x73, 0x73, 0x5f, 0x73, 0x77, 0x65
        /*005e*/ 	.byte	0x65, 0x70, 0x5f, 0x73, 0x72, 0x63, 0x2f, 0x69, 0x6e, 0x63, 0x6c, 0x75, 0x64, 0x65, 0x2f, 0x63
        /*006e*/ 	.byte	0x75, 0x74, 0x65, 0x2f, 0x61, 0x74, 0x6f, 0x6d, 0x2f, 0x63, 0x6f, 0x70, 0x79, 0x5f, 0x74, 0x72
        /*007e*/ 	.byte	0x61, 0x69, 0x74, 0x73, 0x5f, 0x73, 0x6d, 0x31, 0x30, 0x30, 0x2e, 0x68, 0x70, 0x70, 0x00
	.type		$str$25,@object
	.size		$str$25,(__unnamed_1 - $str$25)
$str$25:
        /*008d*/ 	.byte	0x28, 0x28, 0x75, 0x69, 0x6e, 0x74, 0x33, 0x32, 0x5f, 0x74, 0x28, 0x74, 0x68, 0x72, 0x65, 0x61
        /*009d*/ 	.byte	0x64, 0x49, 0x64, 0x78, 0x2e, 0x78, 0x29, 0x20, 0x2f, 0x20, 0x33, 0x32, 0x29, 0x20, 0x25, 0x20
        /*00ad*/ 	.byte	0x34, 0x29, 0x20, 0x3d, 0x3d, 0x20, 0x28, 0x28, 0x28, 0x74, 0x6d, 0x65, 0x6d, 0x5f, 0x61, 0x64
        /*00bd*/ 	.byte	0x64, 0x72, 0x20, 0x3e, 0x3e, 0x20, 0x31, 0x36, 0x29, 0x20, 0x2f, 0x20, 0x33, 0x32, 0x29, 0x20
        /*00cd*/ 	.byte	0x25, 0x20, 0x34, 0x29, 0x00
	.type		__unnamed_1,@object
	.size		__unnamed_1,(__unnamed_2 - __unnamed_1)
__unnamed_1:
        /*00d2*/ 	.byte	0x61, 0x75, 0x74, 0x6f, 0x20, 0x63, 0x75, 0x74, 0x65, 0x3a, 0x3a, 0x61, 0x73, 0x5f, 0x70, 0x6f
        /* <DEDUP_REMOVED lines=24> */
        /*0262*/ 	.byte	0x43, 0x3c, 0x38, 0x31, 0x39, 0x32, 0x3e, 0x3e, 0x3e, 0x3e, 0x5d, 0x00
	.type		__unnamed_2,@object
	.size		__unnamed_2,(__unnamed_3 - __unnamed_2)
__unnamed_2:
        /* <DEDUP_REMOVED lines=26> */
	.type		__unnamed_3,@object
	.size		__unnamed_3,(.L_3 - __unnamed_3)
__unnamed_3:
        /* <DEDUP_REMOVED lines=42> */
        /*06aa*/ 	.byte	0x3e, 0x3e, 0x3e, 0x3e, 0x5d, 0x00
.L_3:


//--------------------- .nv.shared._ZN7cutlass13device_kernelINS_4gemm6kernel13GemmUniversalIN4cute5tupleIJiiiiEEENS1_10collective13CollectiveMmaINS1_35MainloopSm100TmaUmmaWarpSpecializedILi4ELi2ELi2ENS5_IJNS4_1CILi1EEESB_SB_EEEEENS5_IJNSA_ILi128EEENSA_ILi256EEENSA_ILi32EEEEEENS_12float_e5m2_tENS5_IJlSB_lEEESI_SJ_NS4_8TiledMMAINS4_8MMA_AtomIJNS4_10MMA_TraitsINS4_19SM100_MMA_F8F6F4_SSEJSI_SI_fSE_SF_NS4_17integral_constantINS4_4UMMA5MajorELSQ_0EEESR_NSO_INSP_7ScaleInELSS_0EEEST_EEEEEENS4_6LayoutISC_NS5_IJNSA_ILi0EEESX_SX_EEEEENS5_IJNS4_10UnderscoreES10_S10_EEEEENS4_13SM90_TMA_LOADENS4_14ComposedLayoutINS4_7SwizzleILi1ELi4ELi3EEENS4_18smem_ptr_flag_bitsILi8EEENSW_INS5_IJNSA_ILi8EEESG_EEENS5_IJSG_SB_EEEEEEEvNS4_8identityES13_S1D_vS1E_EENS_8epilogue10collective18CollectiveEpilogueINS1G_23Sm100TmaWarpSpecializedILi4ELi2ELi64ELb0ELb0EEEJSH_NS5_IJNSW_ISE_SB_EENSW_INSA_ILi64EEESB_EEEEESI_SJ_SI_SJ_NS1G_6fusion15FusionCallbacksIS1K_NS1P_17LinearCombinationISI_fSI_fLNS_15FloatRoundStyleE2EEESH_S1O_JEEENS4_5SM1004TMEM4LOAD26SM100_TMEM_LOAD_32dp32b64xES13_NS14_INS15_ILi2ELi4ELi3EEES18_NSW_INS5_IJS19_S1M_EEENS5_IJS1M_SB_EEEEEEENS4_39AutoVectorizingCopyWithAssumedAlignmentILi128EEENS4_14SM90_TMA_STOREES23_S25_S25_EEEvvEEEEvNT_6ParamsE --------------------------
	.section	.nv.shared._ZN7cutlass13device_kernelINS_4gemm6kernel13GemmUniversalIN4cute5tupleIJiiiiEEENS1_10collective13CollectiveMmaINS1_35MainloopSm100TmaUmmaWarpSpecializedILi4ELi2ELi2ENS5_IJNS4_1CILi1EEESB_SB_EEEEENS5_IJNSA_ILi128EEENSA_ILi256EEENSA_ILi32EEEEEENS_12float_e5m2_tENS5_IJlSB_lEEESI_SJ_NS4_8TiledMMAINS4_8MMA_AtomIJNS4_10MMA_TraitsINS4_19SM100_MMA_F8F6F4_SSEJSI_SI_fSE_SF_NS4_17integral_constantINS4_4UMMA5MajorELSQ_0EEESR_NSO_INSP_7ScaleInELSS_0EEEST_EEEEEENS4_6LayoutISC_NS5_IJNSA_ILi0EEESX_SX_EEEEENS5_IJNS4_10UnderscoreES10_S10_EEEEENS4_13SM90_TMA_LOADENS4_14ComposedLayoutINS4_7SwizzleILi1ELi4ELi3EEENS4_18smem_ptr_flag_bitsILi8EEENSW_INS5_IJNSA_ILi8EEESG_EEENS5_IJSG_SB_EEEEEEEvNS4_8identityES13_S1D_vS1E_EENS_8epilogue10collective18CollectiveEpilogueINS1G_23Sm100TmaWarpSpecializedILi4ELi2ELi64ELb0ELb0EEEJSH_NS5_IJNSW_ISE_SB_EENSW_INSA_ILi64EEESB_EEEEESI_SJ_SI_SJ_NS1G_6fusion15FusionCallbacksIS1K_NS1P_17LinearCombinationISI_fSI_fLNS_15FloatRoundStyleE2EEESH_S1O_JEEENS4_5SM1004TMEM4LOAD26SM100_TMEM_LOAD_32dp32b64xES13_NS14_INS15_ILi2ELi4ELi3EEES18_NSW_INS5_IJS19_S1M_EEENS5_IJS1M_SB_EEEEEEENS4_39AutoVectorizingCopyWithAssumedAlignmentILi128EEENS4_14SM90_TMA_STOREES23_S25_S25_EEEvvEEEEvNT_6ParamsE,"aw",@nobits
	.sectionflags	@""
	.align	16
	.zero		1024


//--------------------- .nv.shared.reserved.0     --------------------------
	.section	.nv.shared.reserved.0,"aw",@nobits
	.weak		__nv_reservedSMEM_offset_0_alias
	.size		__nv_reservedSMEM_offset_0_alias, 0, 64
	.other		__nv_reservedSMEM_offset_0_alias,@"STO_CUDA_RESERVED_SHARED STV_DEFAULT"
__nv_reservedSMEM_offset_0_alias:
	.zero		0
.nv.shared.reserved.0:
	.zero		64
	.weak		__nv_reservedSMEM_tcgen05_partition
	.type		__nv_reservedSMEM_tcgen05_partition,@object
	.size		__nv_reservedSMEM_tcgen05_partition,(.L_0 - __nv_reservedSMEM_tcgen05_partition)
__nv_reservedSMEM_tcgen05_partition:
	.zero		32
.L_0:


//--------------------- .nv.global                --------------------------
	.section	.nv.global,"aw",@nobits
.nv.global:
	.type		_ZN40_INTERNAL_7d76df0d_4_k_cu_f8368a9c_187964cute1_E,@object
	.size		_ZN40_INTERNAL_7d76df0d_4_k_cu_f8368a9c_187964cute1_E,(_ZN40_INTERNAL_7d76df0d_4_k_cu_f8368a9c_187964cuda3std3__45__cpo6cbeginE - _ZN40_INTERNAL_7d76df0d_4_k_cu_f8368a9c_187964cute1_E)
_ZN40_INTERNAL_7d76df0d_4_k_cu_f8368a9c_187964cute1_E:
	.zero		1
	.type		_ZN40_INTERNAL_7d76df0d_4_k_cu_f8368a9c_187964cuda3std3__45__cpo6cbeginE,@object
	.size		_ZN40_INTERNAL_7d76df0d_4_k_cu_f8368a9c_187964cuda3std3__45__cpo6cbeginE,(_ZN40_INTERNAL_7d76df0d_4_k_cu_f8368a9c_187964cuda3std3__48in_placeE - _ZN40_INTERNAL_7d76df0d_4_k_cu_f8368a9c_187964cuda3std3__45__cpo6cbeginE)
_ZN40_INTERNAL_7d76df0d_4_k_cu_f8368a9c_187964cuda3std3__45__cpo6cbeginE:
	.zero		1
	.type		_ZN40_INTERNAL_7d76df0d_4_k_cu_f8368a9c_187964cuda3std3__48in_placeE,@object
	.size		_ZN40_INTERNAL_7d76df0d_4_k_cu_f8368a9c_187964cuda3std3__48in_placeE,(_ZN40_INTERNAL_7d76df0d_4_k_cu_f8368a9c_187964cuda3std6ranges3__45__cpo9iter_moveE - _ZN40_INTERNAL_7d76df0d_4_k_cu_f8368a9c_187964cuda3std3__48in_placeE)
_ZN40_INTERNAL_7d76df0d_4_k_cu_f8368a9c_187964cuda3std3__48in_placeE:
	.zero		1
	.type		_ZN40_INTERNAL_7d76df0d_4_k_cu_f8368a9c_187964cuda3std6ranges3__45__cpo9iter_moveE,@object
	.size		_ZN40_INTERNAL_7d76df0d_4_k_cu_f8368a9c_187964cuda3std6ranges3__45__cpo9iter_moveE,(_ZN40_INTERNAL_7d76df0d_4_k_cu_f8368a9c_187964cuda3std3__45__cpo5beginE - _ZN40_INTERNAL_7d76df0d_4_k_cu_f8368a9c_187964cuda3std6ranges3__45__cpo9iter_moveE)
_ZN40_INTERNAL_7d76df0d_4_k_cu_f8368a9c_187964cuda3std6ranges3__45__cpo9iter_moveE:
	.zero		1
	.type		_ZN40_INTERNAL_7d76df0d_4_k_cu_f8368a9c_187964cuda3std3__45__cpo5beginE,@object
	.size		_ZN40_INTERNAL_7d76df0d_4_k_cu_f8368a9c_187964cuda3std3__45__cpo5beginE,(_ZN40_INTERNAL_7d76df0d_4_k_cu_f8368a9c_187964cuda3std3__442_GLOBAL__N__7d76df0d_4_k_cu_f8368a9c_187966ignoreE - _ZN40_INTERNAL_7d76df0d_4_k_cu_f8368a9c_187964cuda3std3__45__cpo5beginE)
_ZN40_INTERNAL_7d76df0d_4_k_cu_f8368a9c_187964cuda3std3__45__cpo5beginE:
	.zero		1
	.type		_ZN40_INTERNAL_7d76df0d_4_k_cu_f8368a9c_187964cuda3std3__442_GLOBAL__N__7d76df0d_4_k_cu_f8368a9c_187966ignoreE,@object
	.size		_ZN40_INTERNAL_7d76df0d_4_k_cu_f8368a9c_187964cuda3std3__442_GLOBAL__N__7d76df0d_4_k_cu_f8368a9c_187966ignoreE,(_ZN40_INTERNAL_7d76df0d_4_k_cu_f8368a9c_187964cute7productE - _ZN40_INTERNAL_7d76df0d_4_k_cu_f8368a9c_187964cuda3std3__442_GLOBAL__N__7d76df0d_4_k_cu_f8368a9c_187966ignoreE)
_ZN40_INTERNAL_7d76df0d_4_k_cu_f8368a9c_187964cuda3std3__442_GLOBAL__N__7d76df0d_4_k_cu_f8368a9c_187966ignoreE:
	.zero		1
	.type		_ZN40_INTERNAL_7d76df0d_4_k_cu_f8368a9c_187964cute7productE,@object
	.size		_ZN40_INTERNAL_7d76df0d_4_k_cu_f8368a9c_187964cute7productE,(_ZN40_INTERNAL_7d76df0d_4_k_cu_f8368a9c_187964cuda3std3__45__cpo3endE - _ZN40_INTERNAL_7d76df0d_4_k_cu_f8368a9c_187964cute7productE)
_ZN40_INTERNAL_7d76df0d_4_k_cu_f8368a9c_187964cute7productE:
	.zero		1
	.type		_ZN40_INTERNAL_7d76df0d_4_k_cu_f8368a9c_187964cuda3std3__45__cpo3endE,@object
	.size		_ZN40_INTERNAL_7d76df0d_4_k_cu_f8368a9c_187964cuda3std3__45__cpo3endE,(_ZN40_INTERNAL_7d76df0d_4_k_cu_f8368a9c_187964cuda3std3__419piecewise_constructE - _ZN40_INTERNAL_7d76df0d_4_k_cu_f8368a9c_187964cuda3std3__45__cpo3endE)
_ZN40_INTERNAL_7d76df0d_4_k_cu_f8368a9c_187964cuda3std3__45__cpo3endE:
	.zero		1
	.type		_ZN40_INTERNAL_7d76df0d_4_k_cu_f8368a9c_187964cuda3std3__419piecewise_constructE,@object
	.size		_ZN40_INTERNAL_7d76df0d_4_k_cu_f8368a9c_187964cuda3std3__419piecewise_constructE,(_ZN40_INTERNAL_7d76df0d_4_k_cu_f8368a9c_187964cuda3std3__45__cpo4cendE - _ZN40_INTERNAL_7d76df0d_4_k_cu_f8368a9c_187964cuda3std3__419piecewise_constructE)
_ZN40_INTERNAL_7d76df0d_4_k_cu_f8368a9c_187964cuda3std3__419piecewise_constructE:
	.zero		1
	.type		_ZN40_INTERNAL_7d76df0d_4_k_cu_f8368a9c_187964cuda3std3__45__cpo4cendE,@object
	.size		_ZN40_INTERNAL_7d76df0d_4_k_cu_f8368a9c_187964cuda3std3__45__cpo4cendE,(_ZN40_INTERNAL_7d76df0d_4_k_cu_f8368a9c_187964cuda3std6ranges3__45__cpo4swapE - _ZN40_INTERNAL_7d76df0d_4_k_cu_f8368a9c_187964cuda3std3__45__cpo4cendE)
_ZN40_INTERNAL_7d76df0d_4_k_cu_f8368a9c_187964cuda3std3__45__cpo4cendE:
	.zero		1
	.type		_ZN40_INTERNAL_7d76df0d_4_k_cu_f8368a9c_187964cuda3std6ranges3__45__cpo4swapE,@object
	.size		_ZN40_INTERNAL_7d76df0d_4_k_cu_f8368a9c_187964cuda3std6ranges3__45__cpo4swapE,(.L_11 - _ZN40_INTERNAL_7d76df0d_4_k_cu_f8368a9c_187964cuda3std6ranges3__45__cpo4swapE)
_ZN40_INTERNAL_7d76df0d_4_k_cu_f8368a9c_187964cuda3std6ranges3__45__cpo4swapE:
	.zero		1
.L_11:


//--------------------- .nv.constant0._ZN7cutlass13device_kernelINS_4gemm6kernel13GemmUniversalIN4cute5tupleIJiiiiEEENS1_10collective13CollectiveMmaINS1_35MainloopSm100TmaUmmaWarpSpecializedILi4ELi2ELi2ENS5_IJNS4_1CILi1EEESB_SB_EEEEENS5_IJNSA_ILi128EEENSA_ILi256EEENSA_ILi32EEEEEENS_12float_e5m2_tENS5_IJlSB_lEEESI_SJ_NS4_8TiledMMAINS4_8MMA_AtomIJNS4_10MMA_TraitsINS4_19SM100_MMA_F8F6F4_SSEJSI_SI_fSE_SF_NS4_17integral_constantINS4_4UMMA5MajorELSQ_0EEESR_NSO_INSP_7ScaleInELSS_0EEEST_EEEEEENS4_6LayoutISC_NS5_IJNSA_ILi0EEESX_SX_EEEEENS5_IJNS4_10UnderscoreES10_S10_EEEEENS4_13SM90_TMA_LOADENS4_14ComposedLayoutINS4_7SwizzleILi1ELi4ELi3EEENS4_18smem_ptr_flag_bitsILi8EEENSW_INS5_IJNSA_ILi8EEESG_EEENS5_IJSG_SB_EEEEEEEvNS4_8identityES13_S1D_vS1E_EENS_8epilogue10collective18CollectiveEpilogueINS1G_23Sm100TmaWarpSpecializedILi4ELi2ELi64ELb0ELb0EEEJSH_NS5_IJNSW_ISE_SB_EENSW_INSA_ILi64EEESB_EEEEESI_SJ_SI_SJ_NS1G_6fusion15FusionCallbacksIS1K_NS1P_17LinearCombinationISI_fSI_fLNS_15FloatRoundStyleE2EEESH_S1O_JEEENS4_5SM1004TMEM4LOAD26SM100_TMEM_LOAD_32dp32b64xES13_NS14_INS15_ILi2ELi4ELi3EEES18_NSW_INS5_IJS19_S1M_EEENS5_IJS1M_SB_EEEEEEENS4_39AutoVectorizingCopyWithAssumedAlignmentILi128EEENS4_14SM90_TMA_STOREES23_S25_S25_EEEvvEEEEvNT_6ParamsE --------------------------
	.section	.nv.constant0._ZN7cutlass13device_kernelINS_4gemm6kernel13GemmUniversalIN4cute5tupleIJiiiiEEENS1_10collective13CollectiveMmaINS1_35MainloopSm100TmaUmmaWarpSpecializedILi4ELi2ELi2ENS5_IJNS4_1CILi1EEESB_SB_EEEEENS5_IJNSA_ILi128EEENSA_ILi256EEENSA_ILi32EEEEEENS_12float_e5m2_tENS5_IJlSB_lEEESI_SJ_NS4_8TiledMMAINS4_8MMA_AtomIJNS4_10MMA_TraitsINS4_19SM100_MMA_F8F6F4_SSEJSI_SI_fSE_SF_NS4_17integral_constantINS4_4UMMA5MajorELSQ_0EEESR_NSO_INSP_7ScaleInELSS_0EEEST_EEEEEENS4_6LayoutISC_NS5_IJNSA_ILi0EEESX_SX_EEEEENS5_IJNS4_10UnderscoreES10_S10_EEEEENS4_13SM90_TMA_LOADENS4_14ComposedLayoutINS4_7SwizzleILi1ELi4ELi3EEENS4_18smem_ptr_flag_bitsILi8EEENSW_INS5_IJNSA_ILi8EEESG_EEENS5_IJSG_SB_EEEEEEEvNS4_8identityES13_S1D_vS1E_EENS_8epilogue10collective18CollectiveEpilogueINS1G_23Sm100TmaWarpSpecializedILi4ELi2ELi64ELb0ELb0EEEJSH_NS5_IJNSW_ISE_SB_EENSW_INSA_ILi64EEESB_EEEEESI_SJ_SI_SJ_NS1G_6fusion15FusionCallbacksIS1K_NS1P_17LinearCombinationISI_fSI_fLNS_15FloatRoundStyleE2EEESH_S1O_JEEENS4_5SM1004TMEM4LOAD26SM100_TMEM_LOAD_32dp32b64xES13_NS14_INS15_ILi2ELi4ELi3EEES18_NSW_INS5_IJS19_S1M_EEENS5_IJS1M_SB_EEEEEEENS4_39AutoVectorizingCopyWithAssumedAlignmentILi128EEENS4_14SM90_TMA_STOREES23_S25_S25_EEEvvEEEEvNT_6ParamsE,"a",@progbits
	.sectionflags	@""
	.align	4
.nv.constant0._ZN7cutlass13device_kernelINS_4gemm6kernel13GemmUniversalIN4cute5tupleIJiiiiEEENS1_10collective13CollectiveMmaINS1_35MainloopSm100TmaUmmaWarpSpecializedILi4ELi2ELi2ENS5_IJNS4_1CILi1EEESB_SB_EEEEENS5_IJNSA_ILi128EEENSA_ILi256EEENSA_ILi32EEEEEENS_12float_e5m2_tENS5_IJlSB_lEEESI_SJ_NS4_8TiledMMAINS4_8MMA_AtomIJNS4_10MMA_TraitsINS4_19SM100_MMA_F8F6F4_SSEJSI_SI_fSE_SF_NS4_17integral_constantINS4_4UMMA5MajorELSQ_0EEESR_NSO_INSP_7ScaleInELSS_0EEEST_EEEEEENS4_6LayoutISC_NS5_IJNSA_ILi0EEESX_SX_EEEEENS5_IJNS4_10UnderscoreES10_S10_EEEEENS4_13SM90_TMA_LOADENS4_14ComposedLayoutINS4_7SwizzleILi1ELi4ELi3EEENS4_18smem_ptr_flag_bitsILi8EEENSW_INS5_IJNSA_ILi8EEESG_EEENS5_IJSG_SB_EEEEEEEvNS4_8identityES13_S1D_vS1E_EENS_8epilogue10collective18CollectiveEpilogueINS1G_23Sm100TmaWarpSpecializedILi4ELi2ELi64ELb0ELb0EEEJSH_NS5_IJNSW_ISE_SB_EENSW_INSA_ILi64EEESB_EEEEESI_SJ_SI_SJ_NS1G_6fusion15FusionCallbacksIS1K_NS1P_17LinearCombinationISI_fSI_fLNS_15FloatRoundStyleE2EEESH_S1O_JEEENS4_5SM1004TMEM4LOAD26SM100_TMEM_LOAD_32dp32b64xES13_NS14_INS15_ILi2ELi4ELi3EEES18_NSW_INS5_IJS19_S1M_EEENS5_IJS1M_SB_EEEEEEENS4_39AutoVectorizingCopyWithAssumedAlignmentILi128EEENS4_14SM90_TMA_STOREES23_S25_S25_EEEvvEEEEvNT_6ParamsE:
	.zero		2944


//--------------------- SYMBOLS --------------------------

	.type		.nv.reservedSmem.offset0,@object
	.size		.nv.reservedSmem.offset0,0x4
	.type		.nv.reservedSmem.cap,@object
	.size		.nv.reservedSmem.cap,0x4
	.type		__assertfail,@function
